	.target	sm_90a

	.elftype	@"ET_EXEC"


//--------------------- .note.nv.tkinfo           --------------------------
	.section	.note.nv.tkinfo,"",@"SHT_NOTE"
	.sectionflags	@"SHF_NOTE_NV_TKINFO"
	.tkinfo
        /*0018*/ 	.word	0x00000002
        /*0030*/ 	.string	""
        /*0030*/ 	.string	"ptxas"
        /*0030*/ 	.string	"Cuda compilation tools, release 13.0, V13.0.88"
        /*0030*/ 	.string	"Build cuda_13.0.r13.0/compiler.36424714_0"
        /*0030*/ 	.string	"-arch sm_90a -m 64 "



//--------------------- .note.nv.cuinfo           --------------------------
	.section	.note.nv.cuinfo,"",@"SHT_NOTE"
	.sectionflags	@"SHF_NOTE_NV_CUINFO"
        /*0018*/ 	.short	0x0002
        /*001a*/ 	.short	0x005a
        /*001c*/ 	.short	0x0082
	.zero		2


//--------------------- .nv.info                  --------------------------
	.section	.nv.info,"",@"SHT_CUDA_INFO"
	.align	4


	//----- nvinfo : EIATTR_REGCOUNT
	.align		4
        /*0000*/ 	.byte	0x04, 0x2f
        /*0002*/ 	.short	(.L_15 - .L_14)
	.align		4
.L_14:
        /*0004*/ 	.word	index@(_ZN7cutlass13device_kernelINS_4gemm6kernel13GemmUniversalIN4cute5tupleIJiiiiEEENS1_10collective13CollectiveMmaINS1_34MainloopSm90TmaGmmaWarpSpecializedILi7ENS5_IJNS4_1CILi4EEENSA_ILi1EEESC_EEENS1_35KernelTmaWarpSpecializedCooperativeEEENS5_IJNSA_ILi128EEESG_NSA_ILi64EEEEEENS_6half_tENS5_IJlSC_lEEESJ_NS5_IJSC_llEEENS4_8TiledMMAINS4_8MMA_AtomIJNS4_4SM904GMMA26MMA_64x128x16_F32F16F16_SSILNSP_5MajorE0ELSR_1ELNSP_7ScaleInE1ELSS_1EEEEEENS4_6LayoutINS5_IJNSA_ILi2EEESC_SC_EEENS5_IJSC_NSA_ILi0EEESY_EEEEENS5_IJNS4_10UnderscoreES11_S11_EEEEENS4_13SM90_TMA_LOADENS4_14ComposedLayoutINS4_7SwizzleILi3ELi4ELi3EEENS4_18smem_ptr_flag_bitsILi16EEENSV_INS5_IJNSA_ILi8EEESH_EEENS5_IJSH_SC_EEEEEEEvNS4_8identityENS4_23SM90_TMA_LOAD_MULTICASTENS15_IS17_S19_NSV_INS5_IJSH_S1A_EEENS5_IJSC_SH_EEEEEEEvS1F_EENS_8epilogue10collective6detail29Sm90TmaWarpSpecializedAdapterINS1N_15DefaultEpilogueISJ_SK_SK_NS1M_6thread17LinearCombinationISJ_Li1EffLNS1R_9ScaleType4KindE0ELNS_15FloatRoundStyleE2ESJ_EENS1_15EpilogueDefaultEEEEEvvEEEEvNT_6ParamsE)
        /*0008*/ 	.word	0x000000a8


	//----- nvinfo : EIATTR_FRAME_SIZE
	.align		4
.L_15:
        /*000c*/ 	.byte	0x04, 0x11
        /*000e*/ 	.short	(.L_17 - .L_16)
	.align		4
.L_16:
        /*0010*/ 	.word	index@(_ZN7cutlass13device_kernelINS_4gemm6kernel13GemmUniversalIN4cute5tupleIJiiiiEEENS1_10collective13CollectiveMmaINS1_34MainloopSm90TmaGmmaWarpSpecializedILi7ENS5_IJNS4_1CILi4EEENSA_ILi1EEESC_EEENS1_35KernelTmaWarpSpecializedCooperativeEEENS5_IJNSA_ILi128EEESG_NSA_ILi64EEEEEENS_6half_tENS5_IJlSC_lEEESJ_NS5_IJSC_llEEENS4_8TiledMMAINS4_8MMA_AtomIJNS4_4SM904GMMA26MMA_64x128x16_F32F16F16_SSILNSP_5MajorE0ELSR_1ELNSP_7ScaleInE1ELSS_1EEEEEENS4_6LayoutINS5_IJNSA_ILi2EEESC_SC_EEENS5_IJSC_NSA_ILi0EEESY_EEEEENS5_IJNS4_10UnderscoreES11_S11_EEEEENS4_13SM90_TMA_LOADENS4_14ComposedLayoutINS4_7SwizzleILi3ELi4ELi3EEENS4_18smem_ptr_flag_bitsILi16EEENSV_INS5_IJNSA_ILi8EEESH_EEENS5_IJSH_SC_EEEEEEEvNS4_8identityENS4_23SM90_TMA_LOAD_MULTICASTENS15_IS17_S19_NSV_INS5_IJSH_S1A_EEENS5_IJSC_SH_EEEEEEEvS1F_EENS_8epilogue10collective6detail29Sm90TmaWarpSpecializedAdapterINS1N_15DefaultEpilogueISJ_SK_SK_NS1M_6thread17LinearCombinationISJ_Li1EffLNS1R_9ScaleType4KindE0ELNS_15FloatRoundStyleE2ESJ_EENS1_15EpilogueDefaultEEEEEvvEEEEvNT_6ParamsE)
        /*0014*/ 	.word	0x00000000


	//----- nvinfo : EIATTR_MIN_STACK_SIZE
	.align		4
.L_17:
        /*0018*/ 	.byte	0x04, 0x12
        /*001a*/ 	.short	(.L_19 - .L_18)
	.align		4
.L_18:
        /*001c*/ 	.word	index@(_ZN7cutlass13device_kernelINS_4gemm6kernel13GemmUniversalIN4cute5tupleIJiiiiEEENS1_10collective13CollectiveMmaINS1_34MainloopSm90TmaGmmaWarpSpecializedILi7ENS5_IJNS4_1CILi4EEENSA_ILi1EEESC_EEENS1_35KernelTmaWarpSpecializedCooperativeEEENS5_IJNSA_ILi128EEESG_NSA_ILi64EEEEEENS_6half_tENS5_IJlSC_lEEESJ_NS5_IJSC_llEEENS4_8TiledMMAINS4_8MMA_AtomIJNS4_4SM904GMMA26MMA_64x128x16_F32F16F16_SSILNSP_5MajorE0ELSR_1ELNSP_7ScaleInE1ELSS_1EEEEEENS4_6LayoutINS5_IJNSA_ILi2EEESC_SC_EEENS5_IJSC_NSA_ILi0EEESY_EEEEENS5_IJNS4_10UnderscoreES11_S11_EEEEENS4_13SM90_TMA_LOADENS4_14ComposedLayoutINS4_7SwizzleILi3ELi4ELi3EEENS4_18smem_ptr_flag_bitsILi16EEENSV_INS5_IJNSA_ILi8EEESH_EEENS5_IJSH_SC_EEEEEEEvNS4_8identityENS4_23SM90_TMA_LOAD_MULTICASTENS15_IS17_S19_NSV_INS5_IJSH_S1A_EEENS5_IJSC_SH_EEEEEEEvS1F_EENS_8epilogue10collective6detail29Sm90TmaWarpSpecializedAdapterINS1N_15DefaultEpilogueISJ_SK_SK_NS1M_6thread17LinearCombinationISJ_Li1EffLNS1R_9ScaleType4KindE0ELNS_15FloatRoundStyleE2ESJ_EENS1_15EpilogueDefaultEEEEEvvEEEEvNT_6ParamsE)
        /*0020*/ 	.word	0x00000000
.L_19:


//--------------------- .nv.compat                --------------------------
	.section	.nv.compat,"",@"SHT_CUDA_COMPAT_INFO"
	.align	4
        /*0000*/ 	.byte	0x02, 0x09, 0x01, 0x00, 0x02, 0x02, 0x04, 0x00, 0x02, 0x05, 0x05, 0x00, 0x03, 0x07, 0x01, 0x01
        /*0010*/ 	.byte	0x02, 0x03, 0x01, 0x00, 0x02, 0x06, 0x01, 0x00, 0x04, 0x0b, 0x08, 0x00, 0x00, 0x00, 0x00, 0x00
        /*0020*/ 	.byte	0x00, 0x00, 0x00, 0x00


//--------------------- .nv.info._ZN7cutlass13device_kernelINS_4gemm6kernel13GemmUniversalIN4cute5tupleIJiiiiEEENS1_10collective13CollectiveMmaINS1_34MainloopSm90TmaGmmaWarpSpecializedILi7ENS5_IJNS4_1CILi4EEENSA_ILi1EEESC_EEENS1_35KernelTmaWarpSpecializedCooperativeEEENS5_IJNSA_ILi128EEESG_NSA_ILi64EEEEEENS_6half_tENS5_IJlSC_lEEESJ_NS5_IJSC_llEEENS4_8TiledMMAINS4_8MMA_AtomIJNS4_4SM904GMMA26MMA_64x128x16_F32F16F16_SSILNSP_5MajorE0ELSR_1ELNSP_7ScaleInE1ELSS_1EEEEEENS4_6LayoutINS5_IJNSA_ILi2EEESC_SC_EEENS5_IJSC_NSA_ILi0EEESY_EEEEENS5_IJNS4_10UnderscoreES11_S11_EEEEENS4_13SM90_TMA_LOADENS4_14ComposedLayoutINS4_7SwizzleILi3ELi4ELi3EEENS4_18smem_ptr_flag_bitsILi16EEENSV_INS5_IJNSA_ILi8EEESH_EEENS5_IJSH_SC_EEEEEEEvNS4_8identityENS4_23SM90_TMA_LOAD_MULTICASTENS15_IS17_S19_NSV_INS5_IJSH_S1A_EEENS5_IJSC_SH_EEEEEEEvS1F_EENS_8epilogue10collective6detail29Sm90TmaWarpSpecializedAdapterINS1N_15DefaultEpilogueISJ_SK_SK_NS1M_6thread17LinearCombinationISJ_Li1EffLNS1R_9ScaleType4KindE0ELNS_15FloatRoundStyleE2ESJ_EENS1_15EpilogueDefaultEEEEEvvEEEEvNT_6ParamsE --------------------------
	.section	.nv.info._ZN7cutlass13device_kernelINS_4gemm6kernel13GemmUniversalIN4cute5tupleIJiiiiEEENS1_10collective13CollectiveMmaINS1_34MainloopSm90TmaGmmaWarpSpecializedILi7ENS5_IJNS4_1CILi4EEENSA_ILi1EEESC_EEENS1_35KernelTmaWarpSpecializedCooperativeEEENS5_IJNSA_ILi128EEESG_NSA_ILi64EEEEEENS_6half_tENS5_IJlSC_lEEESJ_NS5_IJSC_llEEENS4_8TiledMMAINS4_8MMA_AtomIJNS4_4SM904GMMA26MMA_64x128x16_F32F16F16_SSILNSP_5MajorE0ELSR_1ELNSP_7ScaleInE1ELSS_1EEEEEENS4_6LayoutINS5_IJNSA_ILi2EEESC_SC_EEENS5_IJSC_NSA_ILi0EEESY_EEEEENS5_IJNS4_10UnderscoreES11_S11_EEEEENS4_13SM90_TMA_LOADENS4_14ComposedLayoutINS4_7SwizzleILi3ELi4ELi3EEENS4_18smem_ptr_flag_bitsILi16EEENSV_INS5_IJNSA_ILi8EEESH_EEENS5_IJSH_SC_EEEEEEEvNS4_8identityENS4_23SM90_TMA_LOAD_MULTICASTENS15_IS17_S19_NSV_INS5_IJSH_S1A_EEENS5_IJSC_SH_EEEEEEEvS1F_EENS_8epilogue10collective6detail29Sm90TmaWarpSpecializedAdapterINS1N_15DefaultEpilogueISJ_SK_SK_NS1M_6thread17LinearCombinationISJ_Li1EffLNS1R_9ScaleType4KindE0ELNS_15FloatRoundStyleE2ESJ_EENS1_15EpilogueDefaultEEEEEvvEEEEvNT_6ParamsE,"",@"SHT_CUDA_INFO"
	.sectionflags	@""
	.align	4


	//----- nvinfo : EIATTR_CUDA_API_VERSION
	.align		4
        /*0000*/ 	.byte	0x04, 0x37
        /*0002*/ 	.short	(.L_21 - .L_20)
.L_20:
        /*0004*/ 	.word	0x00000082


	//----- nvinfo : EIATTR_KPARAM_INFO
	.align		4
.L_21:
        /*0008*/ 	.byte	0x04, 0x17
        /*000a*/ 	.short	(.L_23 - .L_22)
.L_22:
        /*000c*/ 	.word	0x00000000
        /*0010*/ 	.short	0x0000
        /*0012*/ 	.short	0x0070
        /*0014*/ 	.byte	0x00, 0xf0, 0x01, 0x10


	//----- nvinfo : EIATTR_SPARSE_MMA_MASK
	.align		4
.L_23:
        /*0018*/ 	.byte	0x03, 0x50
        /*001a*/ 	.short	0x0000


	//----- nvinfo : EIATTR_MAXREG_COUNT
	.align		4
        /*001c*/ 	.byte	0x03, 0x1b
        /*001e*/ 	.short	0x00a8


	//----- nvinfo : EIATTR_NUM_BARRIERS
	.align		4
        /*0020*/ 	.byte	0x02, 0x4c
        /*0022*/ 	.byte	0x01
	.zero		1


	//----- nvinfo : EIATTR_EXTERNS
	.align		4
        /*0024*/ 	.byte	0x04, 0x0f
        /*0026*/ 	.short	(.L_25 - .L_24)


	//   ....[0]....
	.align		4
.L_24:
        /*0028*/ 	.word	index@(__assertfail)


	//----- nvinfo : EIATTR_MERCURY_ISA_VERSION
	.align		4
.L_25:
        /*002c*/ 	.byte	0x03, 0x5f
        /*002e*/ 	.short	0x0101


	//----- nvinfo : EIATTR_INT_WARP_WIDE_INSTR_OFFSETS
	.align		4
        /*0030*/ 	.byte	0x04, 0x31
        /*0032*/ 	.short	(.L_27 - .L_26)


	//   ....[0]....
.L_26:
        /*0034*/ 	.word	0x00000530


	//   ....[1]....
        /*0038*/ 	.word	0x00000550


	//   ....[2]....
        /*003c*/ 	.word	0x000006d0


	//----- nvinfo : EIATTR_COOP_GROUP_MASK_REGIDS
	.align		4
.L_27:
        /*0040*/ 	.byte	0x04, 0x29
        /*0042*/ 	.short	(.L_29 - .L_28)


	//   ....[0]....
.L_28:
        /*0044*/ 	.word	0xffffffff


	//   ....[1]....
        /*0048*/ 	.word	0xffffffff


	//   ....[2]....
        /*004c*/ 	.word	0xffffffff


	//   ....[3]....
        /*0050*/ 	.word	0xffffffff


	//   ....[4]....
        /*0054*/ 	.word	0xffffffff


	//   ....[5]....
        /*0058*/ 	.word	0xffffffff


	//----- nvinfo : EIATTR_COOP_GROUP_INSTR_OFFSETS
	.align		4
.L_29:
        /*005c*/ 	.byte	0x04, 0x28
        /*005e*/ 	.short	(.L_31 - .L_30)


	//   ....[0]....
.L_30:
        /*0060*/ 	.word	0x00000060


	//   ....[1]....
        /*0064*/ 	.word	0x00000070


	//   ....[2]....
        /*0068*/ 	.word	0x00000130


	//   ....[3]....
        /*006c*/ 	.word	0x00000360


	//   ....[4]....
        /*0070*/ 	.word	0x00000880


	//   ....[5]....
        /*0074*/ 	.word	0x00001500


	//----- nvinfo : EIATTR_REG_RECONFIG
	.align		4
.L_31:
        /*0078*/ 	.byte	0x01, 0x54
	.zero		2


	//----- nvinfo : EIATTR_SYSCALL_OFFSETS
	.align		4
        /*007c*/ 	.byte	0x04, 0x46
        /*007e*/ 	.short	(.L_33 - .L_32)


	//   ....[0]....
.L_32:
        /*0080*/ 	.word	0x000016f0


	//----- nvinfo : EIATTR_MBARRIER_INSTR_OFFSETS
	.align		4
.L_33:
        /*0084*/ 	.byte	0x04, 0x39
        /*0086*/ 	.short	(.L_35 - .L_34)


	//   ....[0]....
.L_34:
        /*0088*/ 	.word	0x00000250
        /*008c*/ 	.word	0x000000ff
        /*0090*/ 	.word	0x00000000
        /*0094*/ 	.short	0x0100
        /*0096*/ 	.byte	0x08
	.zero		1


	//   ....[1]....
        /*0098*/ 	.word	0x00000260
        /*009c*/ 	.word	0x000000ff
        /*00a0*/ 	.word	0x00000038
        /*00a4*/ 	.short	0x0100
        /*00a6*/ 	.byte	0x08
	.zero		1


	//   ....[2]....
        /*00a8*/ 	.word	0x00000270
        /*00ac*/ 	.word	0x000000ff
        /*00b0*/ 	.word	0x00000008
        /*00b4*/ 	.short	0x0100
        /*00b6*/ 	.byte	0x08
	.zero		1


	//   ....[3]....
        /*00b8*/ 	.word	0x00000280
        /*00bc*/ 	.word	0x000000ff
        /*00c0*/ 	.word	0x00000040
        /*00c4*/ 	.short	0x0100
        /*00c6*/ 	.byte	0x08
	.zero		1


	//   ....[4]....
        /*00c8*/ 	.word	0x00000290
        /*00cc*/ 	.word	0x000000ff
        /*00d0*/ 	.word	0x00000010
        /*00d4*/ 	.short	0x0100
        /*00d6*/ 	.byte	0x08
	.zero		1


	//   ....[5]....
        /*00d8*/ 	.word	0x000002a0
        /*00dc*/ 	.word	0x000000ff
        /*00e0*/ 	.word	0x00000048
        /*00e4*/ 	.short	0x0100
        /*00e6*/ 	.byte	0x08
	.zero		1


	//   ....[6]....
        /*00e8*/ 	.word	0x000002b0
        /*00ec*/ 	.word	0x000000ff
        /*00f0*/ 	.word	0x00000018
        /*00f4*/ 	.short	0x0100
        /*00f6*/ 	.byte	0x08
	.zero		1


	//   ....[7]....
        /*00f8*/ 	.word	0x000002c0
        /*00fc*/ 	.word	0x000000ff
        /*0100*/ 	.word	0x00000050
        /*0104*/ 	.short	0x0100
        /*0106*/ 	.byte	0x08
	.zero		1


	//   ....[8]....
        /*0108*/ 	.word	0x000002d0
        /*010c*/ 	.word	0x000000ff
        /*0110*/ 	.word	0x00000020
        /*0114*/ 	.short	0x0100
        /*0116*/ 	.byte	0x08
	.zero		1


	//   ....[9]....
        /*0118*/ 	.word	0x000002e0
        /*011c*/ 	.word	0x000000ff
        /*0120*/ 	.word	0x00000058
        /*0124*/ 	.short	0x0100
        /*0126*/ 	.byte	0x08
	.zero		1


	//   ....[10]....
        /*0128*/ 	.word	0x000002f0
        /*012c*/ 	.word	0x000000ff
        /*0130*/ 	.word	0x00000028
        /*0134*/ 	.short	0x0100
        /*0136*/ 	.byte	0x08
	.zero		1


	//   ....[11]....
        /*0138*/ 	.word	0x00000300
        /*013c*/ 	.word	0x000000ff
        /*0140*/ 	.word	0x00000060
        /*0144*/ 	.short	0x0100
        /*0146*/ 	.byte	0x08
	.zero		1


	//   ....[12]....
        /*0148*/ 	.word	0x00000310
        /*014c*/ 	.word	0x000000ff
        /*0150*/ 	.word	0x00000030
        /*0154*/ 	.short	0x0100
        /*0156*/ 	.byte	0x08
	.zero		1


	//   ....[13]....
        /*0158*/ 	.word	0x00000320
        /*015c*/ 	.word	0x000000ff
        /*0160*/ 	.word	0x00000068
        /*0164*/ 	.short	0x0100
        /*0166*/ 	.byte	0x08
	.zero		1


	//   ....[14]....
        /*0168*/ 	.word	0x00000760
        /*016c*/ 	.word	0x000000ff
        /*0170*/ 	.word	0x00000080
        /*0174*/ 	.short	0x0100
        /*0176*/ 	.byte	0x06
	.zero		1


	//   ....[15]....
        /*0178*/ 	.word	0x00000800
        /*017c*/ 	.word	0x000000ff
        /*0180*/ 	.word	0x00000088
        /*0184*/ 	.short	0x0100
        /*0186*/ 	.byte	0x06
	.zero		1


	//   ....[16]....
        /*0188*/ 	.word	0x000017b0
        /*018c*/ 	.word	0x00000003
        /*0190*/ 	.word	0x00000000
        /*0194*/ 	.short	0x010a
        /*0196*/ 	.byte	0x3f
	.zero		1


	//   ....[17]....
        /*0198*/ 	.word	0x00001810
        /*019c*/ 	.word	0x00000003
        /*01a0*/ 	.word	0x00000000
        /*01a4*/ 	.short	0x010a
        /*01a6*/ 	.byte	0x3f
	.zero		1


	//   ....[18]....
        /*01a8*/ 	.word	0x00001b90
        /*01ac*/ 	.word	0x00000005
        /*01b0*/ 	.word	0x00000000
        /*01b4*/ 	.short	0x010a
        /*01b6*/ 	.byte	0x3f
	.zero		1


	//   ....[19]....
        /*01b8*/ 	.word	0x00001bd0
        /*01bc*/ 	.word	0x00000005
        /*01c0*/ 	.word	0x00000000
        /*01c4*/ 	.short	0x010a
        /*01c6*/ 	.byte	0x3f
	.zero		1


	//   ....[20]....
        /*01c8*/ 	.word	0x00001e30
        /*01cc*/ 	.word	0x00000004
        /*01d0*/ 	.word	0x00000000
        /*01d4*/ 	.short	0x0101
        /*01d6*/ 	.byte	0x3f
	.zero		1


	//   ....[21]....
        /*01d8*/ 	.word	0x00002050
        /*01dc*/ 	.word	0x00000000
        /*01e0*/ 	.word	0x00000000
        /*01e4*/ 	.short	0x0101
        /*01e6*/ 	.byte	0x3f
	.zero		1


	//   ....[22]....
        /*01e8*/ 	.word	0x000071f0
        /*01ec*/ 	.word	0x00000018
        /*01f0*/ 	.word	0x00000038
        /*01f4*/ 	.short	0x010a
        /*01f6*/ 	.byte	0x3f
	.zero		1


	//   ....[23]....
        /*01f8*/ 	.word	0x00007650
        /*01fc*/ 	.word	0x00000006
        /*0200*/ 	.word	0x00000088
        /*0204*/ 	.short	0x0101
        /*0206*/ 	.byte	0x3f
	.zero		1


	//   ....[24]....
        /*0208*/ 	.word	0x00007d50
        /*020c*/ 	.word	0x00000007
        /*0210*/ 	.word	0x00000000
        /*0214*/ 	.short	0x010a
        /*0216*/ 	.byte	0x3f
	.zero		1


	//   ....[25]....
        /*0218*/ 	.word	0x00007dd0
        /*021c*/ 	.word	0x00000006
        /*0220*/ 	.word	0x00000000
        /*0224*/ 	.short	0x010a
        /*0226*/ 	.byte	0x3f
	.zero		1


	//   ....[26]....
        /*0228*/ 	.word	0x00007e60
        /*022c*/ 	.word	0x00000007
        /*0230*/ 	.word	0x00000000
        /*0234*/ 	.short	0x010a
        /*0236*/ 	.byte	0x3f
	.zero		1


	//   ....[27]....
        /*0238*/ 	.word	0x00007ef0
        /*023c*/ 	.word	0x00000006
        /*0240*/ 	.word	0x00000000
        /*0244*/ 	.short	0x010a
        /*0246*/ 	.byte	0x3f
	.zero		1


	//   ....[28]....
        /*0248*/ 	.word	0x00007f80
        /*024c*/ 	.word	0x00000007
        /*0250*/ 	.word	0x00000000
        /*0254*/ 	.short	0x010a
        /*0256*/ 	.byte	0x3f
	.zero		1


	//   ....[29]....
        /*0258*/ 	.word	0x00008010
        /*025c*/ 	.word	0x00000006
        /*0260*/ 	.word	0x00000000
        /*0264*/ 	.short	0x010a
        /*0266*/ 	.byte	0x3f
	.zero		1


	//   ....[30]....
        /*0268*/ 	.word	0x000080a0
        /*026c*/ 	.word	0x00000005
        /*0270*/ 	.word	0x00000000
        /*0274*/ 	.short	0x010a
        /*0276*/ 	.byte	0x3f
	.zero		1


	//   ....[31]....
        /*0278*/ 	.word	0x00008100
        /*027c*/ 	.word	0x00000003
        /*0280*/ 	.word	0x00000000
        /*0284*/ 	.short	0x010a
        /*0286*/ 	.byte	0x3f
	.zero		1


	//   ....[32]....
        /*0288*/ 	.word	0x00008150
        /*028c*/ 	.word	0x00000005
        /*0290*/ 	.word	0x00000000
        /*0294*/ 	.short	0x010a
        /*0296*/ 	.byte	0x3f
	.zero		1


	//   ....[33]....
        /*0298*/ 	.word	0x00008220
        /*029c*/ 	.word	0x00000018
        /*02a0*/ 	.word	0x00000038
        /*02a4*/ 	.short	0x010a
        /*02a6*/ 	.byte	0x3f
	.zero		1


	//   ....[34]....
        /*02a8*/ 	.word	0x000082f0
        /*02ac*/ 	.word	0x00000007
        /*02b0*/ 	.word	0x00000000
        /*02b4*/ 	.short	0x010a
        /*02b6*/ 	.byte	0x3f
	.zero		1


	//   ....[35]....
        /*02b8*/ 	.word	0x00008340
        /*02bc*/ 	.word	0x00000006
        /*02c0*/ 	.word	0x00000000
        /*02c4*/ 	.short	0x010a
        /*02c6*/ 	.byte	0x3f
	.zero		1


	//   ....[36]....
        /*02c8*/ 	.word	0x00008390
        /*02cc*/ 	.word	0x00000007
        /*02d0*/ 	.word	0x00000000
        /*02d4*/ 	.short	0x010a
        /*02d6*/ 	.byte	0x3f
	.zero		1


	//   ....[37]....
        /*02d8*/ 	.word	0x000083e0
        /*02dc*/ 	.word	0x00000006
        /*02e0*/ 	.word	0x00000000
        /*02e4*/ 	.short	0x010a
        /*02e6*/ 	.byte	0x3f
	.zero		1


	//   ....[38]....
        /*02e8*/ 	.word	0x00008430
        /*02ec*/ 	.word	0x00000007
        /*02f0*/ 	.word	0x00000000
        /*02f4*/ 	.short	0x010a
        /*02f6*/ 	.byte	0x3f
	.zero		1


	//   ....[39]....
        /*02f8*/ 	.word	0x00008480
        /*02fc*/ 	.word	0x00000006
        /*0300*/ 	.word	0x00000000
        /*0304*/ 	.short	0x010a
        /*0306*/ 	.byte	0x3f
	.zero		1


	//----- nvinfo : EIATTR_NUM_MBARRIERS
	.align		4
.L_35:
        /*0308*/ 	.byte	0x03, 0x38
        /*030a*/ 	.short	0x0010


	//----- nvinfo : EIATTR_EXIT_INSTR_OFFSETS
	.align		4
        /*030c*/ 	.byte	0x04, 0x1c
        /*030e*/ 	.short	(.L_37 - .L_36)


	//   ....[0]....
.L_36:
        /*0310*/ 	.word	0x00000a50


	//   ....[1]....
        /*0314*/ 	.word	0x00001260


	//   ....[2]....
        /*0318*/ 	.word	0x00006940


	//   ....[3]....
        /*031c*/ 	.word	0x00006ea0


	//   ....[4]....
        /*0320*/ 	.word	0x000080f0


	//----- nvinfo : EIATTR_MAX_THREADS
	.align		4
.L_37:
        /*0324*/ 	.byte	0x04, 0x05
        /*0326*/ 	.short	(.L_39 - .L_38)
.L_38:
        /*0328*/ 	.word	0x00000180
        /*032c*/ 	.word	0x00000001
        /*0330*/ 	.word	0x00000001


	//----- nvinfo : EIATTR_CRS_STACK_SIZE
	.align		4
.L_39:
        /*0334*/ 	.byte	0x04, 0x1e
        /*0336*/ 	.short	(.L_41 - .L_40)
.L_40:
        /*0338*/ 	.word	0x00000000


	//----- nvinfo : EIATTR_CBANK_PARAM_SIZE
	.align		4
.L_41:
        /*033c*/ 	.byte	0x03, 0x19
        /*033e*/ 	.short	0x0470


	//----- nvinfo : EIATTR_PARAM_CBANK
	.align		4
        /*0340*/ 	.byte	0x04, 0x0a
        /*0342*/ 	.short	(.L_43 - .L_42)
	.align		4
.L_42:
        /*0344*/ 	.word	index@(.nv.constant0._ZN7cutlass13device_kernelINS_4gemm6kernel13GemmUniversalIN4cute5tupleIJiiiiEEENS1_10collective13CollectiveMmaINS1_34MainloopSm90TmaGmmaWarpSpecializedILi7ENS5_IJNS4_1CILi4EEENSA_ILi1EEESC_EEENS1_35KernelTmaWarpSpecializedCooperativeEEENS5_IJNSA_ILi128EEESG_NSA_ILi64EEEEEENS_6half_tENS5_IJlSC_lEEESJ_NS5_IJSC_llEEENS4_8TiledMMAINS4_8MMA_AtomIJNS4_4SM904GMMA26MMA_64x128x16_F32F16F16_SSILNSP_5MajorE0ELSR_1ELNSP_7ScaleInE1ELSS_1EEEEEENS4_6LayoutINS5_IJNSA_ILi2EEESC_SC_EEENS5_IJSC_NSA_ILi0EEESY_EEEEENS5_IJNS4_10UnderscoreES11_S11_EEEEENS4_13SM90_TMA_LOADENS4_14ComposedLayoutINS4_7SwizzleILi3ELi4ELi3EEENS4_18smem_ptr_flag_bitsILi16EEENSV_INS5_IJNSA_ILi8EEESH_EEENS5_IJSH_SC_EEEEEEEvNS4_8identityENS4_23SM90_TMA_LOAD_MULTICASTENS15_IS17_S19_NSV_INS5_IJSH_S1A_EEENS5_IJSC_SH_EEEEEEEvS1F_EENS_8epilogue10collective6detail29Sm90TmaWarpSpecializedAdapterINS1N_15DefaultEpilogueISJ_SK_SK_NS1M_6thread17LinearCombinationISJ_Li1EffLNS1R_9ScaleType4KindE0ELNS_15FloatRoundStyleE2ESJ_EENS1_15EpilogueDefaultEEEEEvvEEEEvNT_6ParamsE)
        /*0348*/ 	.short	0x0210
        /*034a*/ 	.short	0x0470


	//----- nvinfo : EIATTR_SW_WAR
	.align		4
.L_43:
        /*034c*/ 	.byte	0x04, 0x36
        /*034e*/ 	.short	(.L_45 - .L_44)
.L_44:
        /*0350*/ 	.word	0x00000008
.L_45:


//--------------------- .nv.callgraph             --------------------------
	.section	.nv.callgraph,"",@"SHT_CUDA_CALLGRAPH"
	.align	4
	.sectionentsize	8
	.align		4
        /*0000*/ 	.word	0x00000000
	.align		4
        /*0004*/ 	.word	0xffffffff
	.align		4
        /*0008*/ 	.word	index@(_ZN7cutlass13device_kernelINS_4gemm6kernel13GemmUniversalIN4cute5tupleIJiiiiEEENS1_10collective13CollectiveMmaINS1_34MainloopSm90TmaGmmaWarpSpecializedILi7ENS5_IJNS4_1CILi4EEENSA_ILi1EEESC_EEENS1_35KernelTmaWarpSpecializedCooperativeEEENS5_IJNSA_ILi128EEESG_NSA_ILi64EEEEEENS_6half_tENS5_IJlSC_lEEESJ_NS5_IJSC_llEEENS4_8TiledMMAINS4_8MMA_AtomIJNS4_4SM904GMMA26MMA_64x128x16_F32F16F16_SSILNSP_5MajorE0ELSR_1ELNSP_7ScaleInE1ELSS_1EEEEEENS4_6LayoutINS5_IJNSA_ILi2EEESC_SC_EEENS5_IJSC_NSA_ILi0EEESY_EEEEENS5_IJNS4_10UnderscoreES11_S11_EEEEENS4_13SM90_TMA_LOADENS4_14ComposedLayoutINS4_7SwizzleILi3ELi4ELi3EEENS4_18smem_ptr_flag_bitsILi16EEENSV_INS5_IJNSA_ILi8EEESH_EEENS5_IJSH_SC_EEEEEEEvNS4_8identityENS4_23SM90_TMA_LOAD_MULTICASTENS15_IS17_S19_NSV_INS5_IJSH_S1A_EEENS5_IJSC_SH_EEEEEEEvS1F_EENS_8epilogue10collective6detail29Sm90TmaWarpSpecializedAdapterINS1N_15DefaultEpilogueISJ_SK_SK_NS1M_6thread17LinearCombinationISJ_Li1EffLNS1R_9ScaleType4KindE0ELNS_15FloatRoundStyleE2ESJ_EENS1_15EpilogueDefaultEEEEEvvEEEEvNT_6ParamsE)
	.align		4
        /*000c*/ 	.word	index@(__assertfail)
	.align		4
        /*0010*/ 	.word	0x00000000
	.align		4
        /*0014*/ 	.word	0xfffffffe
	.align		4
        /*0018*/ 	.word	0x00000000
	.align		4
        /*001c*/ 	.word	0xfffffffd
	.align		4
        /*0020*/ 	.word	0x00000000
	.align		4
        /*0024*/ 	.word	0xfffffffc


//--------------------- .nv.constant4             --------------------------
	.section	.nv.constant4,"a",@progbits
	.align	8
	.align		8
.nv.constant4:
        /*0000*/ 	.dword	__assertfail
	.align		8
        /*0008*/ 	.dword	__unnamed_1
	.align		8
        /*0010*/ 	.dword	_ZN40_INTERNAL_5b14cbb8_4_k_cu_ac254100_221034cuda3std3__45__cpo5beginE
	.align		8
        /*0018*/ 	.dword	_ZN40_INTERNAL_5b14cbb8_4_k_cu_ac254100_221034cuda3std3__45__cpo3endE
	.align		8
        /*0020*/ 	.dword	_ZN40_INTERNAL_5b14cbb8_4_k_cu_ac254100_221034cuda3std3__45__cpo6cbeginE
	.align		8
        /*0028*/ 	.dword	_ZN40_INTERNAL_5b14cbb8_4_k_cu_ac254100_221034cuda3std3__45__cpo4cendE
	.align		8
        /*0030*/ 	.dword	_ZN40_INTERNAL_5b14cbb8_4_k_cu_ac254100_221034cuda3std3__442_GLOBAL__N__5b14cbb8_4_k_cu_ac254100_221036ignoreE
	.align		8
        /*0038*/ 	.dword	_ZN40_INTERNAL_5b14cbb8_4_k_cu_ac254100_221034cuda3std3__419piecewise_constructE
	.align		8
        /*0040*/ 	.dword	_ZN40_INTERNAL_5b14cbb8_4_k_cu_ac254100_221034cuda3std3__48in_placeE
	.align		8
        /*0048*/ 	.dword	_ZN40_INTERNAL_5b14cbb8_4_k_cu_ac254100_221034cuda3std6ranges3__45__cpo4swapE
	.align		8
        /*0050*/ 	.dword	_ZN40_INTERNAL_5b14cbb8_4_k_cu_ac254100_221034cuda3std6ranges3__45__cpo9iter_moveE
	.align		8
        /*0058*/ 	.dword	_ZN40_INTERNAL_5b14cbb8_4_k_cu_ac254100_221034cute7productE
	.align		8
        /*0060*/ 	.dword	_ZN40_INTERNAL_5b14cbb8_4_k_cu_ac254100_221034cute1_E
	.align		8
        /*0068*/ 	.dword	$str$22
	.align		8
        /*0070*/ 	.dword	$str$23


//--------------------- .text._ZN7cutlass13device_kernelINS_4gemm6kernel13GemmUniversalIN4cute5tupleIJiiiiEEENS1_10collective13CollectiveMmaINS1_34MainloopSm90TmaGmmaWarpSpecializedILi7ENS5_IJNS4_1CILi4EEENSA_ILi1EEESC_EEENS1_35KernelTmaWarpSpecializedCooperativeEEENS5_IJNSA_ILi128EEESG_NSA_ILi64EEEEEENS_6half_tENS5_IJlSC_lEEESJ_NS5_IJSC_llEEENS4_8TiledMMAINS4_8MMA_AtomIJNS4_4SM904GMMA26MMA_64x128x16_F32F16F16_SSILNSP_5MajorE0ELSR_1ELNSP_7ScaleInE1ELSS_1EEEEEENS4_6LayoutINS5_IJNSA_ILi2EEESC_SC_EEENS5_IJSC_NSA_ILi0EEESY_EEEEENS5_IJNS4_10UnderscoreES11_S11_EEEEENS4_13SM90_TMA_LOADENS4_14ComposedLayoutINS4_7SwizzleILi3ELi4ELi3EEENS4_18smem_ptr_flag_bitsILi16EEENSV_INS5_IJNSA_ILi8EEESH_EEENS5_IJSH_SC_EEEEEEEvNS4_8identityENS4_23SM90_TMA_LOAD_MULTICASTENS15_IS17_S19_NSV_INS5_IJSH_S1A_EEENS5_IJSC_SH_EEEEEEEvS1F_EENS_8epilogue10collective6detail29Sm90TmaWarpSpecializedAdapterINS1N_15DefaultEpilogueISJ_SK_SK_NS1M_6thread17LinearCombinationISJ_Li1EffLNS1R_9ScaleType4KindE0ELNS_15FloatRoundStyleE2ESJ_EENS1_15EpilogueDefaultEEEEEvvEEEEvNT_6ParamsE --------------------------
	.section	.text._ZN7cutlass13device_kernelINS_4gemm6kernel13GemmUniversalIN4cute5tupleIJiiiiEEENS1_10collective13CollectiveMmaINS1_34MainloopSm90TmaGmmaWarpSpecializedILi7ENS5_IJNS4_1CILi4EEENSA_ILi1EEESC_EEENS1_35KernelTmaWarpSpecializedCooperativeEEENS5_IJNSA_ILi128EEESG_NSA_ILi64EEEEEENS_6half_tENS5_IJlSC_lEEESJ_NS5_IJSC_llEEENS4_8TiledMMAINS4_8MMA_AtomIJNS4_4SM904GMMA26MMA_64x128x16_F32F16F16_SSILNSP_5MajorE0ELSR_1ELNSP_7ScaleInE1ELSS_1EEEEEENS4_6LayoutINS5_IJNSA_ILi2EEESC_SC_EEENS5_IJSC_NSA_ILi0EEESY_EEEEENS5_IJNS4_10UnderscoreES11_S11_EEEEENS4_13SM90_TMA_LOADENS4_14ComposedLayoutINS4_7SwizzleILi3ELi4ELi3EEENS4_18smem_ptr_flag_bitsILi16EEENSV_INS5_IJNSA_ILi8EEESH_EEENS5_IJSH_SC_EEEEEEEvNS4_8identityENS4_23SM90_TMA_LOAD_MULTICASTENS15_IS17_S19_NSV_INS5_IJSH_S1A_EEENS5_IJSC_SH_EEEEEEEvS1F_EENS_8epilogue10collective6detail29Sm90TmaWarpSpecializedAdapterINS1N_15DefaultEpilogueISJ_SK_SK_NS1M_6thread17LinearCombinationISJ_Li1EffLNS1R_9ScaleType4KindE0ELNS_15FloatRoundStyleE2ESJ_EENS1_15EpilogueDefaultEEEEEvvEEEEvNT_6ParamsE,"ax",@progbits
	.align	128
.text._ZN7cutlass13device_kernelINS_4gemm6kernel13GemmUniversalIN4cute5tupleIJiiiiEEENS1_10collective13CollectiveMmaINS1_34MainloopSm90TmaGmmaWarpSpecializedILi7ENS5_IJNS4_1CILi4EEENSA_ILi1EEESC_EEENS1_35KernelTmaWarpSpecializedCooperativeEEENS5_IJNSA_ILi128EEESG_NSA_ILi64EEEEEENS_6half_tENS5_IJlSC_lEEESJ_NS5_IJSC_llEEENS4_8TiledMMAINS4_8MMA_AtomIJNS4_4SM904GMMA26MMA_64x128x16_F32F16F16_SSILNSP_5MajorE0ELSR_1ELNSP_7ScaleInE1ELSS_1EEEEEENS4_6LayoutINS5_IJNSA_ILi2EEESC_SC_EEENS5_IJSC_NSA_ILi0EEESY_EEEEENS5_IJNS4_10UnderscoreES11_S11_EEEEENS4_13SM90_TMA_LOADENS4_14ComposedLayoutINS4_7SwizzleILi3ELi4ELi3EEENS4_18smem_ptr_flag_bitsILi16EEENSV_INS5_IJNSA_ILi8EEESH_EEENS5_IJSH_SC_EEEEEEEvNS4_8identityENS4_23SM90_TMA_LOAD_MULTICASTENS15_IS17_S19_NSV_INS5_IJSH_S1A_EEENS5_IJSC_SH_EEEEEEEvS1F_EENS_8epilogue10collective6detail29Sm90TmaWarpSpecializedAdapterINS1N_15DefaultEpilogueISJ_SK_SK_NS1M_6thread17LinearCombinationISJ_Li1EffLNS1R_9ScaleType4KindE0ELNS_15FloatRoundStyleE2ESJ_EENS1_15EpilogueDefaultEEEEEvvEEEEvNT_6ParamsE:
        .type           _ZN7cutlass13device_kernelINS_4gemm6kernel13GemmUniversalIN4cute5tupleIJiiiiEEENS1_10collective13CollectiveMmaINS1_34MainloopSm90TmaGmmaWarpSpecializedILi7ENS5_IJNS4_1CILi4EEENSA_ILi1EEESC_EEENS1_35KernelTmaWarpSpecializedCooperativeEEENS5_IJNSA_ILi128EEESG_NSA_ILi64EEEEEENS_6half_tENS5_IJlSC_lEEESJ_NS5_IJSC_llEEENS4_8TiledMMAINS4_8MMA_AtomIJNS4_4SM904GMMA26MMA_64x128x16_F32F16F16_SSILNSP_5MajorE0ELSR_1ELNSP_7ScaleInE1ELSS_1EEEEEENS4_6LayoutINS5_IJNSA_ILi2EEESC_SC_EEENS5_IJSC_NSA_ILi0EEESY_EEEEENS5_IJNS4_10UnderscoreES11_S11_EEEEENS4_13SM90_TMA_LOADENS4_14ComposedLayoutINS4_7SwizzleILi3ELi4ELi3EEENS4_18smem_ptr_flag_bitsILi16EEENSV_INS5_IJNSA_ILi8EEESH_EEENS5_IJSH_SC_EEEEEEEvNS4_8identityENS4_23SM90_TMA_LOAD_MULTICASTENS15_IS17_S19_NSV_INS5_IJSH_S1A_EEENS5_IJSC_SH_EEEEEEEvS1F_EENS_8epilogue10collective6detail29Sm90TmaWarpSpecializedAdapterINS1N_15DefaultEpilogueISJ_SK_SK_NS1M_6thread17LinearCombinationISJ_Li1EffLNS1R_9ScaleType4KindE0ELNS_15FloatRoundStyleE2ESJ_EENS1_15EpilogueDefaultEEEEEvvEEEEvNT_6ParamsE,@function
        .size           _ZN7cutlass13device_kernelINS_4gemm6kernel13GemmUniversalIN4cute5tupleIJiiiiEEENS1_10collective13CollectiveMmaINS1_34MainloopSm90TmaGmmaWarpSpecializedILi7ENS5_IJNS4_1CILi4EEENSA_ILi1EEESC_EEENS1_35KernelTmaWarpSpecializedCooperativeEEENS5_IJNSA_ILi128EEESG_NSA_ILi64EEEEEENS_6half_tENS5_IJlSC_lEEESJ_NS5_IJSC_llEEENS4_8TiledMMAINS4_8MMA_AtomIJNS4_4SM904GMMA26MMA_64x128x16_F32F16F16_SSILNSP_5MajorE0ELSR_1ELNSP_7ScaleInE1ELSS_1EEEEEENS4_6LayoutINS5_IJNSA_ILi2EEESC_SC_EEENS5_IJSC_NSA_ILi0EEESY_EEEEENS5_IJNS4_10UnderscoreES11_S11_EEEEENS4_13SM90_TMA_LOADENS4_14ComposedLayoutINS4_7SwizzleILi3ELi4ELi3EEENS4_18smem_ptr_flag_bitsILi16EEENSV_INS5_IJNSA_ILi8EEESH_EEENS5_IJSH_SC_EEEEEEEvNS4_8identityENS4_23SM90_TMA_LOAD_MULTICASTENS15_IS17_S19_NSV_INS5_IJSH_S1A_EEENS5_IJSC_SH_EEEEEEEvS1F_EENS_8epilogue10collective6detail29Sm90TmaWarpSpecializedAdapterINS1N_15DefaultEpilogueISJ_SK_SK_NS1M_6thread17LinearCombinationISJ_Li1EffLNS1R_9ScaleType4KindE0ELNS_15FloatRoundStyleE2ESJ_EENS1_15EpilogueDefaultEEEEEvvEEEEvNT_6ParamsE,(.L_x_205 - _ZN7cutlass13device_kernelINS_4gemm6kernel13GemmUniversalIN4cute5tupleIJiiiiEEENS1_10collective13CollectiveMmaINS1_34MainloopSm90TmaGmmaWarpSpecializedILi7ENS5_IJNS4_1CILi4EEENSA_ILi1EEESC_EEENS1_35KernelTmaWarpSpecializedCooperativeEEENS5_IJNSA_ILi128EEESG_NSA_ILi64EEEEEENS_6half_tENS5_IJlSC_lEEESJ_NS5_IJSC_llEEENS4_8TiledMMAINS4_8MMA_AtomIJNS4_4SM904GMMA26MMA_64x128x16_F32F16F16_SSILNSP_5MajorE0ELSR_1ELNSP_7ScaleInE1ELSS_1EEEEEENS4_6LayoutINS5_IJNSA_ILi2EEESC_SC_EEENS5_IJSC_NSA_ILi0EEESY_EEEEENS5_IJNS4_10UnderscoreES11_S11_EEEEENS4_13SM90_TMA_LOADENS4_14ComposedLayoutINS4_7SwizzleILi3ELi4ELi3EEENS4_18smem_ptr_flag_bitsILi16EEENSV_INS5_IJNSA_ILi8EEESH_EEENS5_IJSH_SC_EEEEEEEvNS4_8identityENS4_23SM90_TMA_LOAD_MULTICASTENS15_IS17_S19_NSV_INS5_IJSH_S1A_EEENS5_IJSC_SH_EEEEEEEvS1F_EENS_8epilogue10collective6detail29Sm90TmaWarpSpecializedAdapterINS1N_15DefaultEpilogueISJ_SK_SK_NS1M_6thread17LinearCombinationISJ_Li1EffLNS1R_9ScaleType4KindE0ELNS_15FloatRoundStyleE2ESJ_EENS1_15EpilogueDefaultEEEEEvvEEEEvNT_6ParamsE)
        .other          _ZN7cutlass13device_kernelINS_4gemm6kernel13GemmUniversalIN4cute5tupleIJiiiiEEENS1_10collective13CollectiveMmaINS1_34MainloopSm90TmaGmmaWarpSpecializedILi7ENS5_IJNS4_1CILi4EEENSA_ILi1EEESC_EEENS1_35KernelTmaWarpSpecializedCooperativeEEENS5_IJNSA_ILi128EEESG_NSA_ILi64EEEEEENS_6half_tENS5_IJlSC_lEEESJ_NS5_IJSC_llEEENS4_8TiledMMAINS4_8MMA_AtomIJNS4_4SM904GMMA26MMA_64x128x16_F32F16F16_SSILNSP_5MajorE0ELSR_1ELNSP_7ScaleInE1ELSS_1EEEEEENS4_6LayoutINS5_IJNSA_ILi2EEESC_SC_EEENS5_IJSC_NSA_ILi0EEESY_EEEEENS5_IJNS4_10UnderscoreES11_S11_EEEEENS4_13SM90_TMA_LOADENS4_14ComposedLayoutINS4_7SwizzleILi3ELi4ELi3EEENS4_18smem_ptr_flag_bitsILi16EEENSV_INS5_IJNSA_ILi8EEESH_EEENS5_IJSH_SC_EEEEEEEvNS4_8identityENS4_23SM90_TMA_LOAD_MULTICASTENS15_IS17_S19_NSV_INS5_IJSH_S1A_EEENS5_IJSC_SH_EEEEEEEvS1F_EENS_8epilogue10collective6detail29Sm90TmaWarpSpecializedAdapterINS1N_15DefaultEpilogueISJ_SK_SK_NS1M_6thread17LinearCombinationISJ_Li1EffLNS1R_9ScaleType4KindE0ELNS_15FloatRoundStyleE2ESJ_EENS1_15EpilogueDefaultEEEEEvvEEEEvNT_6ParamsE,@"STO_CUDA_ENTRY STV_DEFAULT"
_ZN7cutlass13device_kernelINS_4gemm6kernel13GemmUniversalIN4cute5tupleIJiiiiEEENS1_10collective13CollectiveMmaINS1_34MainloopSm90TmaGmmaWarpSpecializedILi7ENS5_IJNS4_1CILi4EEENSA_ILi1EEESC_EEENS1_35KernelTmaWarpSpecializedCooperativeEEENS5_IJNSA_ILi128EEESG_NSA_ILi64EEEEEENS_6half_tENS5_IJlSC_lEEESJ_NS5_IJSC_llEEENS4_8TiledMMAINS4_8MMA_AtomIJNS4_4SM904GMMA26MMA_64x128x16_F32F16F16_SSILNSP_5MajorE0ELSR_1ELNSP_7ScaleInE1ELSS_1EEEEEENS4_6LayoutINS5_IJNSA_ILi2EEESC_SC_EEENS5_IJSC_NSA_ILi0EEESY_EEEEENS5_IJNS4_10UnderscoreES11_S11_EEEEENS4_13SM90_TMA_LOADENS4_14ComposedLayoutINS4_7SwizzleILi3ELi4ELi3EEENS4_18smem_ptr_flag_bitsILi16EEENSV_INS5_IJNSA_ILi8EEESH_EEENS5_IJSH_SC_EEEEEEEvNS4_8identityENS4_23SM90_TMA_LOAD_MULTICASTENS15_IS17_S19_NSV_INS5_IJSH_S1A_EEENS5_IJSC_SH_EEEEEEEvS1F_EENS_8epilogue10collective6detail29Sm90TmaWarpSpecializedAdapterINS1N_15DefaultEpilogueISJ_SK_SK_NS1M_6thread17LinearCombinationISJ_Li1EffLNS1R_9ScaleType4KindE0ELNS_15FloatRoundStyleE2ESJ_EENS1_15EpilogueDefaultEEEEEvvEEEEvNT_6ParamsE:
[----:B------:R-:W0:Y:S01]  /*0000*/  LDC R1, c[0x0][0x28] ;  /* 0x00000a00ff017b82 */ /* 0x000e220000000800 */
[----:B------:R-:W1:Y:S01]  /*0010*/  S2R R95, SR_TID.X ;  /* 0x00000000005f7919 */ /* 0x000e620000002100 */
[----:B------:R-:W-:Y:S01]  /*0020*/  ELECT P0, URZ, PT ;  /* 0x00000000003f782f */ /* 0x000fe20003800000 */
[----:B------:R-:W-:Y:S01]  /*0030*/  BSSY B0, `(.L_x_0) ;  /* 0x000000f000007945 */ /* 0x000fe20003800000 */
[--C-:B-1----:R-:W-:Y:S02]  /*0040*/  SHF.R.U32.HI R0, RZ, 0x5, R95.reuse ;  /* 0x00000005ff007819 */ /* 0x102fe4000001165f */
[----:B------:R-:W-:-:S03]  /*0050*/  SHF.R.U32.HI R6, RZ, 0x7, R95 ;  /* 0x00000007ff067819 */ /* 0x000fc6000001165f */
[----:B------:R-:W1:Y:S04]  /*0060*/  SHFL.IDX PT, R3, R0, RZ, 0x1f ;  /* 0x00001fff00037589 */ /* 0x000e6800000e0000 */
[----:B------:R2:W3:Y:S01]  /*0070*/  SHFL.IDX PT, R2, R6, RZ, 0x1f ;  /* 0x00001fff06027589 */ /* 0x0004e200000e0000 */
[----:B-1----:R-:W-:-:S13]  /*0080*/  ISETP.NE.OR P0, PT, R3, RZ, !P0 ;  /* 0x000000ff0300720c */ /* 0x002fda0004705670 */
[----:B0-23--:R-:W-:Y:S05]  /*0090*/  @P0 BRA `(.L_x_1) ;  /* 0x0000000000200947 */ /* 0x00dfea0003800000 */
[----:B------:R-:W-:Y:S02]  /*00a0*/  ULDC.64 UR4, c[0x0][0x198] ;  /* 0x0000660000047ab9 */ /* 0x000fe40000000a00 */
[----:B------:R-:W-:Y:S02]  /*00b0*/  UIADD3 UR6, UP0, UR4, 0xf0, URZ ;  /* 0x000000f004067890 */ /* 0x000fe4000ff1e03f */
[----:B------:R-:W-:Y:S02]  /*00c0*/  UIADD3 UR4, UP1, UR4, 0x1f0, URZ ;  /* 0x000001f004047890 */ /* 0x000fe4000ff3e03f */
[----:B------:R-:W-:Y:S02]  /*00d0*/  UIADD3.X UR7, URZ, UR5, URZ, UP0, !UPT ;  /* 0x000000053f077290 */ /* 0x000fe400087fe43f */
[----:B------:R-:W-:-:S07]  /*00e0*/  UIADD3.X UR5, URZ, UR5, URZ, UP1, !UPT ;  /* 0x000000053f057290 */ /* 0x000fce0008ffe43f */
[----:B------:R0:W-:Y:S02]  /*00f0*/  UTMACCTL.PF [UR6] ;  /* 0x00000000060079b9 */ /* 0x0001e40008040000 */
[----:B------:R0:W-:Y:S02]  /*0100*/  UTMACCTL.PF [UR4] ;  /* 0x00000000040079b9 */ /* 0x0001e40008040000 */
[----:B0-----:R-:W-:Y:S01]  /*0110*/  NOP ;  /* 0x0000000000007918 */ /* 0x001fe20000000000 */
.L_x_1:
[----:B------:R-:W-:Y:S05]  /*0120*/  BSYNC B0 ;  /* 0x0000000000007941 */ /* 0x000fea0003800000 */
.L_x_0:
[----:B------:R-:W0:Y:S01]  /*0130*/  SHFL.IDX PT, R5, R0, RZ, 0x1f ;  /* 0x00001fff00057589 */ /* 0x000e2200000e0000 */
[----:B------:R-:W-:-:S04]  /*0140*/  SHF.R.S32.HI R4, RZ, 0x1f, R95 ;  /* 0x0000001fff047819 */ /* 0x000fc8000001145f */
[----:B------:R-:W-:Y:S02]  /*0150*/  LEA.HI R4, R4, R95, RZ, 0x7 ;  /* 0x0000005f04047211 */ /* 0x000fe400078f38ff */
[----:B0-----:R-:W-:-:S13]  /*0160*/  ISETP.NE.AND P0, PT, R5, RZ, PT ;  /* 0x000000ff0500720c */ /* 0x001fda0003f05270 */
[----:B------:R-:W-:Y:S05]  /*0170*/  @P0 BRA `(.L_x_2) ;  /* 0x0000000000700947 */ /* 0x000fea0003800000 */
[----:B------:R-:W0:Y:S01]  /*0180*/  S2UR UR8, SR_CgaCtaId ;  /* 0x00000000000879c3 */ /* 0x000e220000008800 */
[----:B------:R-:W-:Y:S01]  /*0190*/  UMOV UR4, 0x400 ;  /* 0x0000040000047882 */ /* 0x000fe20000000000 */
[----:B------:R-:W-:Y:S01]  /*01a0*/  UMOV UR5, 0x1 ;  /* 0x0000000100057882 */ /* 0x000fe20000000000 */
[----:B------:R-:W-:Y:S01]  /*01b0*/  UMOV UR6, 0x8 ;  /* 0x0000000800067882 */ /* 0x000fe20000000000 */
[----:B------:R-:W-:Y:S01]  /*01c0*/  ELECT P0, URZ, PT ;  /* 0x00000000003f782f */ /* 0x000fe20003800000 */
[----:B------:R-:W-:-:S04]  /*01d0*/  UIADD3 UR6, -UR6, 0x100000, URZ ;  /* 0x0010000006067890 */ /* 0x000fc8000fffe13f */
[----:B------:R-:W-:Y:S02]  /*01e0*/  USHF.L.U32 UR7, UR6, 0xb, URZ ;  /* 0x0000000b06077899 */ /* 0x000fe4000800063f */
[----:B------:R-:W-:Y:S02]  /*01f0*/  USHF.L.U32 UR6, UR6, 0x1, URZ ;  /* 0x0000000106067899 */ /* 0x000fe4000800063f */
[----:B0-----:R-:W-:Y:S02]  /*0200*/  ULEA UR8, UR8, UR4, 0x18 ;  /* 0x0000000408087291 */ /* 0x001fe4000f8ec03f */
[----:B------:R-:W-:-:S04]  /*0210*/  UIADD3 UR4, -UR5, 0x100000, URZ ;  /* 0x0010000005047890 */ /* 0x000fc8000fffe13f */
[----:B------:R-:W-:Y:S02]  /*0220*/  USHF.L.U32 UR5, UR4, 0xb, URZ ;  /* 0x0000000b04057899 */ /* 0x000fe4000800063f */
[----:B------:R-:W-:Y:S01]  /*0230*/  USHF.L.U32 UR4, UR4, 0x1, URZ ;  /* 0x0000000104047899 */ /* 0x000fe2000800063f */
[----:B------:R-:W0:Y:S11]  /*0240*/  FENCE.VIEW.ASYNC.S ;  /* 0x00000000000073c6 */ /* 0x000e360000000000 */
[----:B0-----:R0:W1:Y:S01]  /*0250*/  SYNCS.EXCH.64 URZ, [UR8], UR4 ;  /* 0x00000004083f75b2 */ /* 0x0010620008000100 */
[----:B------:R0:W2:Y:S01]  /*0260*/  SYNCS.EXCH.64 URZ, [UR8+0x38], UR6 ;  /* 0x00003806083f75b2 */ /* 0x0000a20008000100 */
[----:B------:R0:W3:Y:S01]  /*0270*/  SYNCS.EXCH.64 URZ, [UR8+0x8], UR4 ;  /* 0x00000804083f75b2 */ /* 0x0000e20008000100 */
[----:B------:R0:W4:Y:S01]  /*0280*/  SYNCS.EXCH.64 URZ, [UR8+0x40], UR6 ;  /* 0x00004006083f75b2 */ /* 0x0001220008000100 */
[----:B------:R0:W0:Y:S01]  /*0290*/  SYNCS.EXCH.64 URZ, [UR8+0x10], UR4 ;  /* 0x00001004083f75b2 */ /* 0x0000220008000100 */
        /* <DEDUP_REMOVED lines=9> */
[----:B------:R-:W-:Y:S01]  /*0330*/  NOP ;  /* 0x0000000000007918 */ /* 0x000fe20000000000 */
.L_x_2:
[----:B0-----:R-:W0:Y:S01]  /*0340*/  S2UR UR8, SR_CTAID.X ;  /* 0x00000000000879c3 */ /* 0x001e220000002500 */
[----:B------:R-:W-:Y:S01]  /*0350*/  LOP3.LUT R4, R4, 0xffffff80, RZ, 0xc0, !PT ;  /* 0xffffff8004047812 */ /* 0x000fe200078ec0ff */
[----:B------:R-:W5:Y:S01]  /*0360*/  SHFL.IDX PT, R0, R0, RZ, 0x1f ;  /* 0x00001fff00007589 */ /* 0x000f6200000e0000 */
[----:B------:R-:W-:Y:S01]  /*0370*/  SHF.R.S32.HI R12, RZ, 0x1f, R5 ;  /* 0x0000001fff0c7819 */ /* 0x000fe20000011405 */
[----:B------:R-:W-:Y:S01]  /*0380*/  ULDC UR4, c[0x0][0x150] ;  /* 0x0000540000047ab9 */ /* 0x000fe20000000800 */
[----:B------:R-:W-:Y:S01]  /*0390*/  ELECT P0, URZ, PT ;  /* 0x00000000003f782f */ /* 0x000fe20003800000 */
[----:B------:R-:W-:Y:S01]  /*03a0*/  IMAD.IADD R8, R95, 0x1, -R4 ;  /* 0x000000015f087824 */ /* 0x000fe200078e0a04 */
[----:B------:R-:W-:Y:S01]  /*03b0*/  LEA.HI R12, R12, R5, RZ, 0x2 ;  /* 0x000000050c0c7211 */ /* 0x000fe200078f10ff */
[----:B------:R-:W1:Y:S01]  /*03c0*/  S2R R4, SR_CTAID.Y ;  /* 0x0000000000047919 */ /* 0x000e620000002600 */
[----:B------:R-:W2:Y:S01]  /*03d0*/  LDC R13, c[0x0][0x144] ;  /* 0x00005100ff0d7b82 */ /* 0x000ea20000000800 */
[----:B------:R-:W-:Y:S01]  /*03e0*/  NOP ;  /* 0x0000000000007918 */ /* 0x000fe20000000000 */
[----:B------:R-:W-:Y:S01]  /*03f0*/  SHF.R.S32.HI R7, RZ, 0x1f, R8 ;  /* 0x0000001fff077819 */ /* 0x000fe20000011408 */
[----:B------:R-:W-:Y:S01]  /*0400*/  NOP ;  /* 0x0000000000007918 */ /* 0x000fe20000000000 */
[----:B------:R-:W-:Y:S01]  /*0410*/  LOP3.LUT R12, R12, 0x3ffffffc, RZ, 0xc0, !PT ;  /* 0x3ffffffc0c0c7812 */ /* 0x000fe200078ec0ff */
[----:B------:R-:W-:Y:S01]  /*0420*/  IMAD.MOV.U32 R22, RZ, RZ, 0x1 ;  /* 0x00000001ff167424 */ /* 0x000fe200078e00ff */
[----:B------:R-:W-:-:S02]  /*0430*/  LEA.HI R7, R7, R8, RZ, 0x3 ;  /* 0x0000000807077211 */ /* 0x000fc400078f18ff */
[----:B------:R-:W3:Y:S01]  /*0440*/  LDC R14, c[0x0][0x140] ;  /* 0x00005000ff0e7b82 */ /* 0x000ee20000000800 */
[----:B------:R-:W-:Y:S02]  /*0450*/  ISETP.NE.AND P3, PT, R2, RZ, PT ;  /* 0x000000ff0200720c */ /* 0x000fe40003f65270 */
[--C-:B------:R-:W-:Y:S02]  /*0460*/  SHF.R.S32.HI R9, RZ, 0x3, R7.reuse ;  /* 0x00000003ff097819 */ /* 0x100fe40000011407 */
[----:B------:R-:W-:Y:S02]  /*0470*/  SHF.R.S32.HI R10, RZ, 0x1f, R7 ;  /* 0x0000001fff0a7819 */ /* 0x000fe40000011407 */
[----:B0-----:R-:W-:Y:S02]  /*0480*/  I2FP.F32.U32 R7, UR8 ;  /* 0x0000000800077c45 */ /* 0x001fe40008201000 */
[----:B------:R-:W-:Y:S02]  /*0490*/  LEA.HI R10, R10, R9, RZ, 0x2 ;  /* 0x000000090a0a7211 */ /* 0x000fe400078f10ff */
[----:B-----5:R-:W-:Y:S01]  /*04a0*/  ISETP.NE.OR P0, PT, R0, RZ, !P0 ;  /* 0x000000ff0000720c */ /* 0x020fe20004705670 */
[----:B------:R-:W-:Y:S01]  /*04b0*/  FMUL R11, R7, UR4 ;  /* 0x00000004070b7c20 */ /* 0x000fe20008400000 */
[----:B------:R-:W-:Y:S01]  /*04c0*/  LOP3.LUT R10, R10, 0xfffffffc, RZ, 0xc0, !PT ;  /* 0xfffffffc0a0a7812 */ /* 0x000fe200078ec0ff */
[----:B------:R-:W-:Y:S01]  /*04d0*/  IMAD.IADD R7, R5, 0x1, -R12 ;  /* 0x0000000105077824 */ /* 0x000fe200078e0a0c */
[----:B------:R-:W-:-:S03]  /*04e0*/  ULDC UR4, c[0x0][0x154] ;  /* 0x0000550000047ab9 */ /* 0x000fc60000000800 */
[----:B------:R-:W0:Y:S01]  /*04f0*/  F2I.U32.TRUNC.NTZ R11, R11 ;  /* 0x0000000b000b7305 */ /* 0x000e22000020f000 */
[----:B------:R-:W-:Y:S02]  /*0500*/  IMAD.IADD R10, R9, 0x1, -R10 ;  /* 0x00000001090a7824 */ /* 0x000fe400078e0a0a */
[----:B------:R-:W5:Y:S02]  /*0510*/  LDC R9, c[0x0][0x148] ;  /* 0x00005200ff097b82 */ /* 0x000f640000000800 */
[----:B------:R-:W-:Y:S01]  /*0520*/  IMAD R10, R7, 0x4, R10 ;  /* 0x00000004070a7824 */ /* 0x000fe200078e020a */
[----:B------:R-:W-:Y:S01]  /*0530*/  VOTEU.ALL UP0, P0 ;  /* 0x00000000003f7886 */ /* 0x000fe20000000000 */
[----:B---3--:R-:W-:Y:S01]  /*0540*/  ISETP.EQ.U32.AND P2, PT, R14, 0x1, PT ;  /* 0x000000010e00780c */ /* 0x008fe20003f42070 */
[----:B------:R-:W-:Y:S01]  /*0550*/  VOTEU.ALL UP1, P0 ;  /* 0x00000000003f7886 */ /* 0x000fe20000020000 */
[----:B------:R-:W-:Y:S01]  /*0560*/  IMAD.SHL.U32 R19, R10, 0x4, RZ ;  /* 0x000000040a137824 */ /* 0x000fe200078e00ff */
[----:B------:R-:W-:Y:S01]  /*0570*/  SHF.R.S32.HI R7, RZ, 0x1f, R10 ;  /* 0x0000001fff077819 */ /* 0x000fe2000001140a */
[----:B------:R-:W3:Y:S01]  /*0580*/  @!UP0 S2UR UR7, SR_CgaCtaId ;  /* 0x00000000000789c3 */ /* 0x000ee20000008800 */
[----:B------:R-:W-:-:S02]  /*0590*/  @!UP0 UMOV UR6, 0x400 ;  /* 0x0000040000068882 */ /* 0x000fc40000000000 */
[----:B------:R-:W-:Y:S01]  /*05a0*/  LEA.HI R0, R7, R10, RZ, 0x2 ;  /* 0x0000000a07007211 */ /* 0x000fe200078f10ff */
[----:B0-----:R-:W-:Y:S01]  /*05b0*/  IMAD.MOV R12, RZ, RZ, -R11 ;  /* 0x000000ffff0c7224 */ /* 0x001fe200078e0a0b */
[----:B------:R-:W-:Y:S02]  /*05c0*/  LOP3.LUT R19, R10, 0xc, R19, 0x78, !PT ;  /* 0x0000000c0a137812 */ /* 0x000fe400078e7813 */
[----:B------:R-:W-:Y:S01]  /*05d0*/  LOP3.LUT R11, R0, 0xfffffffc, RZ, 0xc0, !PT ;  /* 0xfffffffc000b7812 */ /* 0x000fe200078ec0ff */
[----:B--2---:R-:W-:Y:S01]  /*05e0*/  IMAD R7, R13, R12, UR8 ;  /* 0x000000080d077e24 */ /* 0x004fe2000f8e020c */
[----:B-1----:R-:W-:Y:S02]  /*05f0*/  I2FP.F32.U32 R13, R4 ;  /* 0x00000004000d7245 */ /* 0x002fe40000201000 */
[----:B------:R-:W-:Y:S01]  /*0600*/  SHF.R.S32.HI R0, RZ, 0x1f, R3 ;  /* 0x0000001fff007819 */ /* 0x000fe20000011403 */
[----:B------:R-:W-:Y:S02]  /*0610*/  IMAD.IADD R12, R10, 0x1, -R11 ;  /* 0x000000010a0c7824 */ /* 0x000fe400078e0a0b */
[----:B------:R-:W-:Y:S01]  /*0620*/  FMUL R13, R13, UR4 ;  /* 0x000000040d0d7c20 */ /* 0x000fe20008400000 */
[----:B------:R-:W-:Y:S01]  /*0630*/  LEA.HI R0, R0, R3, RZ, 0x2 ;  /* 0x0000000300007211 */ /* 0x000fe200078f10ff */
[----:B------:R-:W-:Y:S01]  /*0640*/  UMOV UR4, 0x20 ;  /* 0x0000002000047882 */ /* 0x000fe20000000000 */
[----:B------:R-:W-:Y:S01]  /*0650*/  ISETP.NE.AND P4, PT, R12, R7, PT ;  /* 0x000000070c00720c */ /* 0x000fe20003f85270 */
[----:B------:R-:W-:-:S04]  /*0660*/  @!UP0 UIADD3 UR4, -UR4, 0x100000, URZ ;  /* 0x0010000004048890 */ /* 0x000fc8000fffe13f */
[----:B------:R-:W-:Y:S02]  /*0670*/  @!UP0 USHF.L.U32 UR5, UR4, 0xb, URZ ;  /* 0x0000000b04058899 */ /* 0x000fe4000800063f */
[----:B------:R-:W-:Y:S01]  /*0680*/  @!UP0 USHF.L.U32 UR4, UR4, 0x1, URZ ;  /* 0x0000000104048899 */ /* 0x000fe2000800063f */
[----:B------:R-:W-:Y:S01]  /*0690*/  LOP3.LUT R0, R0, 0xfffffffc, RZ, 0xc0, !PT ;  /* 0xfffffffc00007812 */ /* 0x000fe200078ec0ff */
[----:B------:R-:W0:Y:S04]  /*06a0*/  F2I.U32.TRUNC.NTZ R13, R13 ;  /* 0x0000000d000d7305 */ /* 0x000e28000020f000 */
[----:B------:R-:W-:Y:S01]  /*06b0*/  IMAD.IADD R3, R3, 0x1, -R0 ;  /* 0x0000000103037824 */ /* 0x000fe200078e0a00 */
[----:B---3--:R-:W-:Y:S01]  /*06c0*/  @!UP0 ULEA UR6, UR7, UR6, 0x18 ;  /* 0x0000000607068291 */ /* 0x008fe2000f8ec03f */
[----:B------:R-:W-:Y:S01]  /*06d0*/  VOTEU.ALL UP0, P0 ;  /* 0x00000000003f7886 */ /* 0x000fe20000000000 */
[----:B------:R-:W-:Y:S01]  /*06e0*/  LOP3.LUT P0, RZ, R8, 0x7, RZ, 0xc0, !PT ;  /* 0x0000000708ff7812 */ /* 0x000fe2000780c0ff */
[----:B------:R-:W-:Y:S01]  /*06f0*/  VIADD R8, R2, 0xffffffff ;  /* 0xffffffff02087836 */ /* 0x000fe20000000000 */
[----:B------:R-:W-:-:S02]  /*0700*/  @P4 SHF.R.S32.HI R0, RZ, 0x1f, R19 ;  /* 0x0000001fff004819 */ /* 0x000fc40000011413 */
[C---:B------:R-:W-:Y:S02]  /*0710*/  ISETP.NE.AND P1, PT, R3.reuse, 0x3, PT ;  /* 0x000000030300780c */ /* 0x040fe40003f25270 */
[----:B------:R-:W-:Y:S01]  /*0720*/  @P4 LEA.HI R0, R0, R19, RZ, 0x2 ;  /* 0x0000001300004211 */ /* 0x000fe200078f10ff */
[----:B0-----:R-:W-:Y:S01]  /*0730*/  IMAD.MOV R23, RZ, RZ, -R13 ;  /* 0x000000ffff177224 */ /* 0x001fe200078e0a0d */
[----:B------:R-:W-:Y:S01]  /*0740*/  ISETP.EQ.OR P1, PT, R3, RZ, !P1 ;  /* 0x000000ff0300720c */ /* 0x000fe20004f22670 */
[----:B------:R-:W0:Y:S02]  /*0750*/  FENCE.VIEW.ASYNC.S ;  /* 0x00000000000073c6 */ /* 0x000e240000000000 */
[----:B0-----:R0:W1:Y:S01]  /*0760*/  @!UP0 SYNCS.EXCH.64 URZ, [UR6+0x80], UR4 ;  /* 0x00008004063f85b2 */ /* 0x0010620008000100 */
[----:B------:R-:W-:Y:S01]  /*0770*/  @P4 SHF.R.S32.HI R0, RZ, 0x2, R0 ;  /* 0x00000002ff004819 */ /* 0x000fe20000011400 */
[----:B-----5:R-:W-:Y:S01]  /*0780*/  IMAD R11, R9, R23, R4 ;  /* 0x00000017090b7224 */ /* 0x020fe200078e0204 */
[----:B------:R-:W-:-:S02]  /*0790*/  ISETP.LT.U32.AND P0, PT, R19, 0x4, !P0 ;  /* 0x000000041300780c */ /* 0x000fc40004701070 */
[----:B------:R-:W-:Y:S02]  /*07a0*/  ISETP.EQ.AND P1, PT, R2, RZ, P1 ;  /* 0x000000ff0200720c */ /* 0x000fe40000f22270 */
[----:B------:R-:W-:Y:S02]  /*07b0*/  @P4 ISETP.NE.AND P5, PT, R0, R11, PT ;  /* 0x0000000b0000420c */ /* 0x000fe40003fa5270 */
[----:B------:R-:W-:Y:S02]  /*07c0*/  ISETP.GE.U32.AND P6, PT, R8, 0x2, PT ;  /* 0x000000020800780c */ /* 0x000fe40003fc6070 */
[----:B------:R-:W-:Y:S02]  /*07d0*/  SEL R11, RZ, 0x1, !P0 ;  /* 0x00000001ff0b7807 */ /* 0x000fe40004000000 */
[----:B------:R-:W-:Y:S02]  /*07e0*/  @P4 SEL R22, RZ, 0x1, P5 ;  /* 0x00000001ff164807 */ /* 0x000fe40002800000 */
[----:B------:R-:W-:Y:S01]  /*07f0*/  SEL R18, RZ, 0x1, !P1 ;  /* 0x00000001ff127807 */ /* 0x000fe20004800000 */
[----:B------:R0:W2:Y:S01]  /*0800*/  @!UP1 SYNCS.EXCH.64 URZ, [UR6+0x88], UR4 ;  /* 0x00008804063f95b2 */ /* 0x0000a20008000100 */
[----:B------:R-:W-:Y:S01]  /*0810*/  LOP3.LUT R22, R22, R11, RZ, 0xc0, !PT ;  /* 0x0000000b16167212 */ /* 0x000fe200078ec0ff */
[----:B------:R-:W-:Y:S01]  /*0820*/  NOP ;  /* 0x0000000000007918 */ /* 0x000fe20000000000 */
[----:B------:R-:W-:-:S02]  /*0830*/  LOP3.LUT R0, R95, 0x7f, RZ, 0xc0, !PT ;  /* 0x0000007f5f007812 */ /* 0x000fc400078ec0ff */
[----:B------:R-:W-:Y:S01]  /*0840*/  SEL R18, R18, 0x2, P6 ;  /* 0x0000000212127807 */ /* 0x000fe20003000000 */
[----:B0-----:R-:W-:Y:S06]  /*0850*/  @!P2 BRA `(.L_x_3) ;  /* 0x000000000008a947 */ /* 0x001fec0003800000 */
[----:B-12-4-:R-:W-:Y:S01]  /*0860*/  UCGABAR_ARV ;  /* 0x00000000000079c7 */ /* 0x016fe20008000000 */
[----:B------:R-:W-:Y:S05]  /*0870*/  BRA `(.L_x_4) ;  /* 0x0000000000047947 */ /* 0x000fea0003800000 */
.L_x_3:
[----:B-12-4-:R-:W-:Y:S01]  /*0880*/  NOP ;  /* 0x0000000000007918 */ /* 0x016fe20000000000 */
.L_x_4:
[----:B------:R-:W0:Y:S01]  /*0890*/  LDC R2, c[0x0][0x65c] ;  /* 0x00019700ff027b82 */ /* 0x000e220000000800 */
[----:B------:R-:W-:Y:S02]  /*08a0*/  IMAD.U32 R10, RZ, RZ, UR8 ;  /* 0x00000008ff0a7e24 */ /* 0x000fe4000f8e00ff */
[----:B------:R-:W-:Y:S01]  /*08b0*/  IMAD.MOV.U32 R11, RZ, RZ, RZ ;  /* 0x000000ffff0b7224 */ /* 0x000fe200078e00ff */
[----:B0-----:R-:W-:-:S04]  /*08c0*/  ISETP.NE.AND P1, PT, R2, 0x1, PT ;  /* 0x000000010200780c */ /* 0x001fc80003f25270 */
[----:B------:R-:W-:-:S09]  /*08d0*/  P2R R5, PR, RZ, 0x2 ;  /* 0x00000002ff057803 */ /* 0x000fd20000000000 */
[----:B------:R-:W0:Y:S01]  /*08e0*/  @P1 LDC R17, c[0x0][0x10] ;  /* 0x00000400ff111b82 */ /* 0x000e220000000800 */
[----:B------:R-:W-:Y:S02]  /*08f0*/  @P1 IMAD.MOV.U32 R5, RZ, RZ, RZ ;  /* 0x000000ffff051224 */ /* 0x000fe400078e00ff */
[----:B------:R-:W-:-:S05]  /*0900*/  @P1 IMAD.MOV.U32 R15, RZ, RZ, RZ ;  /* 0x000000ffff0f1224 */ /* 0x000fca00078e00ff */
[----:B------:R-:W1:Y:S01]  /*0910*/  @!P1 LDC R13, c[0x0][0xc] ;  /* 0x00000300ff0d9b82 */ /* 0x000e620000000800 */
[----:B------:R-:W-:Y:S01]  /*0920*/  ULDC UR4, c[0x0][0xc] ;  /* 0x0000030000047ab9 */ /* 0x000fe20000000800 */
[----:B------:R-:W-:Y:S01]  /*0930*/  ULDC UR5, c[0x0][0x10] ;  /* 0x0000040000057ab9 */ /* 0x000fe20000000800 */
[----:B------:R-:W-:Y:S01]  /*0940*/  ULDC UR6, c[0x0][0x14] ;  /* 0x0000050000067ab9 */ /* 0x000fe20000000800 */
[----:B------:R-:W-:-:S04]  /*0950*/  UIMAD.WIDE.U32 UR4, UR4, UR5, URZ ;  /* 0x00000005040472a5 */ /* 0x000fc8000f8e003f */
[----:B------:R-:W-:Y:S02]  /*0960*/  UIMAD.WIDE.U32 UR36, UR4, UR6, URZ ;  /* 0x00000006042472a5 */ /* 0x000fe4000f8e003f */
[----:B------:R-:W-:-:S04]  /*0970*/  UIMAD UR42, UR5, UR6, URZ ;  /* 0x00000006052a72a4 */ /* 0x000fc8000f8e023f */
[----:B------:R-:W-:Y:S01]  /*0980*/  UIADD3 UR42, UR37, UR42, URZ ;  /* 0x0000002a252a7290 */ /* 0x000fe2000fffe03f */
[----:B0-----:R-:W-:-:S04]  /*0990*/  @P1 IMAD.WIDE.U32 R16, R17, UR8, R4 ;  /* 0x0000000811101c25 */ /* 0x001fc8000f8e0004 */
[----:B------:R-:W-:Y:S02]  /*09a0*/  @P1 IMAD.IADD R17, R17, 0x1, R15 ;  /* 0x0000000111111824 */ /* 0x000fe400078e020f */
[----:B-1----:R-:W-:-:S04]  /*09b0*/  @!P1 IMAD.WIDE.U32 R10, R4, R13, R10 ;  /* 0x0000000d040a9225 */ /* 0x002fc800078e000a */
[----:B------:R-:W-:Y:S02]  /*09c0*/  @!P1 IMAD.MOV.U32 R16, RZ, RZ, R10 ;  /* 0x000000ffff109224 */ /* 0x000fe400078e000a */
[----:B------:R-:W-:Y:S01]  /*09d0*/  @!P1 IMAD.MOV.U32 R17, RZ, RZ, R11 ;  /* 0x000000ffff119224 */ /* 0x000fe200078e000b */
[----:B------:R-:W-:Y:S06]  /*09e0*/  @!P2 BRA `(.L_x_5) ;  /* 0x00000000000ca947 */ /* 0x000fec0003800000 */
[----:B------:R-:W-:Y:S01]  /*09f0*/  UCGABAR_WAIT ;  /* 0x0000000000007dc7 */ /* 0x000fe20008000000 */
[----:B------:R-:W-:Y:S01]  /*0a00*/  CCTL.IVALL ;  /* 0x00000000ff00798f */ /* 0x000fe20002000000 */
[----:B------:R-:W-:Y:S05]  /*0a10*/  BRA `(.L_x_6) ;  /* 0x0000000000047947 */ /* 0x000fea0003800000 */
.L_x_5:
[----:B------:R-:W-:Y:S06]  /*0a20*/  BAR.SYNC.DEFER_BLOCKING 0x0 ;  /* 0x0000000000007b1d */ /* 0x000fec0000010000 */
.L_x_6:
[----:B------:R-:W-:Y:S05]  /*0a30*/  @!P3 BRA `(.L_x_7) ;  /* 0x0000005c00c4b947 */ /* 0x000fea0003800000 */
[----:B------:R-:W-:-:S13]  /*0a40*/  ISETP.GT.U32.AND P0, PT, R8, 0x1, PT ;  /* 0x000000010800780c */ /* 0x000fda0003f04070 */
[----:B------:R-:W-:Y:S05]  /*0a50*/  @P0 EXIT ;  /* 0x000000000000094d */ /* 0x000fea0003800000 */
[----:B------:R-:W-:Y:S01]  /*0a60*/  ULDC.64 UR4, c[0x0][0x650] ;  /* 0x0001940000047ab9 */ /* 0x000fe20000000a00 */
[----:B------:R-:W-:Y:S01]  /*0a70*/  PRMT R3, RZ, 0x7610, R3 ;  /* 0x00007610ff037816 */ /* 0x000fe20000000003 */
[----:B------:R-:W-:Y:S01]  /*0a80*/  IMAD.MOV.U32 R103, RZ, RZ, -0x1 ;  /* 0xffffffffff677424 */ /* 0x000fe200078e00ff */
[----:B------:R-:W-:Y:S01]  /*0a90*/  ISETP.GE.U32.AND P0, PT, R16, UR4, PT ;  /* 0x0000000410007c0c */ /* 0x000fe2000bf06070 */
[----:B------:R-:W-:Y:S02]  /*0aa0*/  IMAD.MOV.U32 R100, RZ, RZ, -0x1 ;  /* 0xffffffffff647424 */ /* 0x000fe400078e00ff */
[----:B------:R-:W-:Y:S01]  /*0ab0*/  IMAD.MOV.U32 R101, RZ, RZ, -0x1 ;  /* 0xffffffffff657424 */ /* 0x000fe200078e00ff */
[----:B------:R-:W-:-:S13]  /*0ac0*/  ISETP.GE.U32.AND.EX P0, PT, R17, UR5, PT, P0 ;  /* 0x0000000511007c0c */ /* 0x000fda000bf06100 */
[----:B------:R-:W-:Y:S05]  /*0ad0*/  @P0 BRA `(.L_x_8) ;  /* 0x0000000400280947 */ /* 0x000fea0003800000 */
[----:B------:R-:W0:Y:S01]  /*0ae0*/  LDC.64 R24, c[0x0][0x628] ;  /* 0x00018a00ff187b82 */ /* 0x000e220000000a00 */
[----:B------:R-:W-:Y:S02]  /*0af0*/  IMAD.MOV.U32 R10, RZ, RZ, R16 ;  /* 0x000000ffff0a7224 */ /* 0x000fe400078e0010 */
[----:B------:R-:W-:-:S05]  /*0b00*/  IMAD.MOV.U32 R11, RZ, RZ, R17 ;  /* 0x000000ffff0b7224 */ /* 0x000fca00078e0011 */
[----:B------:R-:W1:Y:S08]  /*0b10*/  LDC R8, c[0x0][0x630] ;  /* 0x00018c00ff087b82 */ /* 0x000e700000000800 */
[----:B------:R-:W2:Y:S01]  /*0b20*/  LDC.64 R26, c[0x0][0x620] ;  /* 0x00018800ff1a7b82 */ /* 0x000ea20000000a00 */
[----:B0-----:R-:W-:-:S04]  /*0b30*/  ISETP.NE.U32.AND P0, PT, R24, RZ, PT ;  /* 0x000000ff1800720c */ /* 0x001fc80003f05070 */
[----:B------:R-:W-:-:S13]  /*0b40*/  ISETP.NE.AND.EX P0, PT, R25, RZ, PT, P0 ;  /* 0x000000ff1900720c */ /* 0x000fda0003f05300 */
[----:B-12---:R-:W-:Y:S05]  /*0b50*/  @!P0 BRA `(.L_x_9) ;  /* 0x0000000000288947 */ /* 0x006fea0003800000 */
[----:B------:R-:W0:Y:S02]  /*0b60*/  LDC R3, c[0x0][0x634] ;  /* 0x00018d00ff037b82 */ /* 0x000e240000000800 */
[----:B0-----:R-:W-:-:S05]  /*0b70*/  IADD3 R3, P0, R16, R3, RZ ;  /* 0x0000000310037210 */ /* 0x001fca0007f1e0ff */
[----:B------:R-:W-:-:S04]  /*0b80*/  IMAD.X R21, RZ, RZ, R17, P0 ;  /* 0x000000ffff157224 */ /* 0x000fc800000e0611 */
[----:B------:R-:W-:-:S04]  /*0b90*/  IMAD.WIDE.U32 R10, R21, R24, RZ ;  /* 0x00000018150a7225 */ /* 0x000fc800078e00ff */
[----:B------:R-:W-:-:S04]  /*0ba0*/  IMAD.WIDE.U32 R12, P0, R3, R25, R10 ;  /* 0x00000019030c7225 */ /* 0x000fc8000780000a */
[----:B------:R-:W-:-:S04]  /*0bb0*/  IMAD.WIDE.U32 R10, R3, R24, RZ ;  /* 0x00000018030a7225 */ /* 0x000fc800078e00ff */
[----:B------:R-:W-:Y:S01]  /*0bc0*/  IMAD.X R15, RZ, RZ, RZ, P0 ;  /* 0x000000ffff0f7224 */ /* 0x000fe200000e06ff */
[----:B------:R-:W-:Y:S01]  /*0bd0*/  IADD3 RZ, P0, R11, R12, RZ ;  /* 0x0000000c0bff7210 */ /* 0x000fe20007f1e0ff */
[----:B------:R-:W-:-:S04]  /*0be0*/  IMAD.MOV.U32 R14, RZ, RZ, R13 ;  /* 0x000000ffff0e7224 */ /* 0x000fc800078e000d */
[----:B------:R-:W-:-:S08]  /*0bf0*/  IMAD.WIDE.U32.X R10, R21, R25, R14, P0 ;  /* 0x00000019150a7225 */ /* 0x000fd000000e040e */
.L_x_9:
[----:B------:R-:W0:Y:S01]  /*0c00*/  LDC.64 R30, c[0x0][0x640] ;  /* 0x00019000ff1e7b82 */ /* 0x000e220000000a00 */
[-CC-:B------:R-:W-:Y:S02]  /*0c10*/  SHF.R.U64 R101, R10, R8.reuse, R11.reuse ;  /* 0x000000080a657219 */ /* 0x180fe4000000120b */
[----:B------:R-:W-:Y:S02]  /*0c20*/  SHF.R.U32.HI R3, RZ, R8, R11 ;  /* 0x00000008ff037219 */ /* 0x000fe4000001160b */
[----:B------:R-:W-:-:S03]  /*0c30*/  IADD3 R5, P0, RZ, -R101, RZ ;  /* 0x80000065ff057210 */ /* 0x000fc60007f1e0ff */
[----:B------:R-:W1:Y:S02]  /*0c40*/  LDC R12, c[0x0][0x618] ;  /* 0x00018600ff0c7b82 */ /* 0x000e640000000800 */
[----:B------:R-:W-:Y:S02]  /*0c50*/  IMAD.X R3, RZ, RZ, ~R3, P0 ;  /* 0x000000ffff037224 */ /* 0x000fe400000e0e03 */
[----:B------:R-:W-:-:S04]  /*0c60*/  IMAD.WIDE.U32 R10, R5, R26, R16 ;  /* 0x0000001a050a7225 */ /* 0x000fc800078e0010 */
[----:B------:R-:W2:Y:S01]  /*0c70*/  LDC R20, c[0x0][0x608] ;  /* 0x00018200ff147b82 */ /* 0x000ea20000000800 */
[----:B------:R-:W-:Y:S02]  /*0c80*/  IMAD R8, R3, R26, RZ ;  /* 0x0000001a03087224 */ /* 0x000fe400078e02ff */
[----:B------:R-:W-:Y:S02]  /*0c90*/  IMAD.MOV.U32 R3, RZ, RZ, -0x1 ;  /* 0xffffffffff037424 */ /* 0x000fe400078e00ff */
[----:B------:R-:W-:Y:S02]  /*0ca0*/  IMAD R5, R5, R27, R8 ;  /* 0x0000001b05057224 */ /* 0x000fe400078e0208 */
[----:B------:R-:W-:Y:S01]  /*0cb0*/  IMAD R26, R9, R23, R4 ;  /* 0x00000017091a7224 */ /* 0x000fe200078e0204 */
[----:B------:R-:W3:Y:S01]  /*0cc0*/  LDC R28, c[0x0][0x658] ;  /* 0x00019600ff1c7b82 */ /* 0x000ee20000000800 */
[----:B------:R-:W-:Y:S01]  /*0cd0*/  IMAD.IADD R5, R11, 0x1, R5 ;  /* 0x000000010b057824 */ /* 0x000fe200078e0205 */
[----:B0-----:R-:W-:Y:S01]  /*0ce0*/  ISETP.NE.U32.AND P0, PT, R30, RZ, PT ;  /* 0x000000ff1e00720c */ /* 0x001fe20003f05070 */
[----:B------:R-:W-:-:S03]  /*0cf0*/  IMAD.MOV.U32 R23, RZ, RZ, 0x1 ;  /* 0x00000001ff177424 */ /* 0x000fc600078e00ff */
[----:B------:R-:W-:Y:S02]  /*0d00*/  ISETP.NE.AND.EX P0, PT, R31, RZ, PT, P0 ;  /* 0x000000ff1f00720c */ /* 0x000fe40003f05300 */
[----:B------:R-:W0:Y:S01]  /*0d10*/  LDC R24, c[0x0][0x600] ;  /* 0x00018000ff187b82 */ /* 0x000e220000000800 */
[-CC-:B-1----:R-:W-:Y:S02]  /*0d20*/  SHF.R.U64 R14, R10, R12.reuse, R5.reuse ;  /* 0x0000000c0a0e7219 */ /* 0x182fe40000001205 */
[----:B------:R-:W-:-:S05]  /*0d30*/  SHF.R.U32.HI R5, RZ, R12, R5 ;  /* 0x0000000cff057219 */ /* 0x000fca0000011605 */
[----:B------:R-:W1:Y:S01]  /*0d40*/  LDC R15, c[0x0][0x648] ;  /* 0x00019200ff0f7b82 */ /* 0x000e620000000800 */
[-CC-:B--2---:R-:W-:Y:S02]  /*0d50*/  SHF.R.U64 R27, R14, R20.reuse, R5.reuse ;  /* 0x000000140e1b7219 */ /* 0x184fe40000001205 */
[----:B------:R-:W-:-:S05]  /*0d60*/  SHF.R.U32.HI R5, RZ, R20, R5 ;  /* 0x00000014ff057219 */ /* 0x000fca0000011605 */
[----:B------:R-:W2:Y:S01]  /*0d70*/  LDC R21, c[0x0][0x638] ;  /* 0x00018e00ff157b82 */ /* 0x000ea20000000800 */
[-CC-:B---3--:R-:W-:Y:S02]  /*0d80*/  SHF.R.U64 R20, R27, R28.reuse, R5.reuse ;  /* 0x0000001c1b147219 */ /* 0x188fe40000001205 */
[-C--:B------:R-:W-:Y:S02]  /*0d90*/  SHF.L.U32 R3, R3, R28.reuse, RZ ;  /* 0x0000001c03037219 */ /* 0x080fe400000006ff */
[----:B------:R-:W-:Y:S01]  /*0da0*/  SHF.R.U32.HI R5, RZ, R28, R5 ;  /* 0x0000001cff057219 */ /* 0x000fe20000011605 */
[----:B------:R-:W-:Y:S01]  /*0db0*/  IMAD.MOV.U32 R4, RZ, RZ, R20 ;  /* 0x000000ffff047224 */ /* 0x000fe200078e0014 */
[----:B------:R-:W-:Y:S01]  /*0dc0*/  LOP3.LUT R12, RZ, R3, RZ, 0x33, !PT ;  /* 0x00000003ff0c7212 */ /* 0x000fe200078e33ff */
[----:B------:R-:W3:Y:S01]  /*0dd0*/  LDC R25, c[0x0][0x610] ;  /* 0x00018400ff197b82 */ /* 0x000ee20000000800 */
[----:B------:R-:W-:Y:S05]  /*0de0*/  @!P0 BRA `(.L_x_10) ;  /* 0x0000000000288947 */ /* 0x000fea0003800000 */
[----:B------:R-:W4:Y:S02]  /*0df0*/  LDC R3, c[0x0][0x64c] ;  /* 0x00019300ff037b82 */ /* 0x000f240000000800 */
[----:B----4-:R-:W-:-:S05]  /*0e00*/  IADD3 R3, P0, R20, R3, RZ ;  /* 0x0000000314037210 */ /* 0x010fca0007f1e0ff */
        /* <DEDUP_REMOVED lines=8> */
.L_x_10:
[----:B-1----:R-:W-:Y:S01]  /*0e90*/  SHF.R.U64 R4, R4, R15, R5 ;  /* 0x0000000f04047219 */ /* 0x002fe20000001205 */
[----:B0-----:R-:W-:Y:S01]  /*0ea0*/  VIADD R5, R24, 0xffffffff ;  /* 0xffffffff18057836 */ /* 0x001fe20000000000 */
[----:B------:R-:W-:Y:S02]  /*0eb0*/  SHF.L.U32 R3, R23, R28, RZ ;  /* 0x0000001c17037219 */ /* 0x000fe400000006ff */
[----:B------:R-:W-:Y:S01]  /*0ec0*/  LOP3.LUT R12, R27, R12, RZ, 0xc0, !PT ;  /* 0x0000000c1b0c7212 */ /* 0x000fe200078ec0ff */
[----:B------:R-:W-:Y:S01]  /*0ed0*/  IMAD.MOV R8, RZ, RZ, -R4 ;  /* 0x000000ffff087224 */ /* 0x000fe200078e0a04 */
[----:B------:R-:W-:-:S03]  /*0ee0*/  SEL R7, R7, R26, !P1 ;  /* 0x0000001a07077207 */ /* 0x000fc60004800000 */
[----:B------:R-:W-:Y:S01]  /*0ef0*/  IMAD R12, R3, R4, R12 ;  /* 0x00000004030c7224 */ /* 0x000fe200078e020c */
[----:B------:R-:W-:Y:S01]  /*0f00*/  LOP3.LUT R4, R14, R5, RZ, 0xc0, !PT ;  /* 0x000000050e047212 */ /* 0x000fe200078ec0ff */
[----:B--2---:R-:W-:Y:S02]  /*0f10*/  IMAD R3, R8, R21, R20 ;  /* 0x0000001508037224 */ /* 0x004fe400078e0214 */
[----:B---3--:R-:W-:Y:S02]  /*0f20*/  IMAD R7, R12, R25, R7 ;  /* 0x000000190c077224 */ /* 0x008fe400078e0207 */
[----:B------:R-:W-:Y:S02]  /*0f30*/  IMAD.MOV.U32 R5, RZ, RZ, 0x1 ;  /* 0x00000001ff057424 */ /* 0x000fe400078e00ff */
[----:B------:R-:W-:-:S03]  /*0f40*/  IMAD R4, R3, R24, R4 ;  /* 0x0000001803047224 */ /* 0x000fc600078e0204 */
[----:B------:R-:W-:Y:S02]  /*0f50*/  PRMT R3, R5, 0x7610, R3 ;  /* 0x0000761005037816 */ /* 0x000fe40000000003 */
[----:B------:R-:W-:Y:S02]  /*0f60*/  SEL R100, R4, R7, !P1 ;  /* 0x0000000704647207 */ /* 0x000fe40004800000 */
[----:B------:R-:W-:-:S07]  /*0f70*/  SEL R103, R7, R4, !P1 ;  /* 0x0000000407677207 */ /* 0x000fce0004800000 */
.L_x_8:
[----:B------:R-:W-:-:S08]  /*0f80*/  NOP ;  /* 0x0000000000007918 */ /* 0x000fd00000000000 */
[----:B------:R-:W0:Y:S02]  /*0f90*/  USETMAXREG.TRY_ALLOC.CTAPOOL UP0, 0xe8 ;  /* 0x000000e8000079c8 */ /* 0x000e240008000600 */
[----:B0-----:R-:W-:-:S13]  /*0fa0*/  PLOP3.LUT P0, PT, PT, PT, UP0, 0x80, 0x0 ;  /* 0x000000000000781c */ /* 0x001fda0003f0f008 */
[----:B------:R-:W-:Y:S05]  /*0fb0*/  @!P0 BRA `(.L_x_8) ;  /* 0xfffffffc00f08947 */ /* 0x000fea000383ffff */
[----:B------:R-:W-:Y:S01]  /*0fc0*/  ULDC.64 UR4, c[0x0][0x598] ;  /* 0x0001660000047ab9 */ /* 0x000fe20000000a00 */
[----:B------:R-:W-:Y:S01]  /*0fd0*/  ULDC.64 UR38, c[0x0][0x208] ;  /* 0x0000820000267ab9 */ /* 0x000fe20000000a00 */
[----:B------:R-:W-:-:S04]  /*0fe0*/  ISETP.NE.U32.AND P0, PT, RZ, UR4, PT ;  /* 0x00000004ff007c0c */ /* 0x000fc8000bf05070 */
[----:B------:R-:W-:-:S13]  /*0ff0*/  ISETP.NE.AND.EX P0, PT, RZ, UR5, PT, P0 ;  /* 0x00000005ff007c0c */ /* 0x000fda000bf05300 */
[----:B------:R-:W-:Y:S05]  /*1000*/  @!P0 BRA `(.L_x_11) ;  /* 0x00000000001c8947 */ /* 0x000fea0003800000 */
[----:B------:R-:W0:Y:S02]  /*1010*/  LDC.64 R4, c[0x0][0x598] ;  /* 0x00016600ff047b82 */ /* 0x000e240000000a00 */
[----:B0-----:R-:W2:Y:S02]  /*1020*/  LDG.E.64 R4, desc[UR38][R4.64] ;  /* 0x0000002604047981 */ /* 0x001ea4000c1e1b00 */
[----:B--2---:R-:W-:-:S04]  /*1030*/  ISETP.NE.U32.AND P0, PT, R4, RZ, PT ;  /* 0x000000ff0400720c */ /* 0x004fc80003f05070 */
[----:B------:R-:W-:-:S13]  /*1040*/  ISETP.NE.AND.EX P0, PT, R5, RZ, PT, P0 ;  /* 0x000000ff0500720c */ /* 0x000fda0003f05300 */
[----:B------:R-:W-:Y:S05]  /*1050*/  @!P0 BRA `(.L_x_11) ;  /* 0x0000000000088947 */ /* 0x000fea0003800000 */
[----:B------:R0:W5:Y:S01]  /*1060*/  LD.E R23, desc[UR38][R4.64] ;  /* 0x0000002604177980 */ /* 0x000162000c101900 */
[----:B------:R-:W-:Y:S05]  /*1070*/  BRA `(.L_x_12) ;  /* 0x0000000000247947 */ /* 0x000fea0003800000 */
.L_x_11:
[----:B------:R-:W-:Y:S02]  /*1080*/  ULDC.64 UR4, c[0x0][0x588] ;  /* 0x0001620000047ab9 */ /* 0x000fe40000000a00 */
[----:B------:R-:W-:-:S04]  /*1090*/  ISETP.NE.U32.AND P0, PT, RZ, UR4, PT ;  /* 0x00000004ff007c0c */ /* 0x000fc8000bf05070 */
[----:B------:R-:W-:-:S13]  /*10a0*/  ISETP.NE.AND.EX P0, PT, RZ, UR5, PT, P0 ;  /* 0x00000005ff007c0c */ /* 0x000fda000bf05300 */
[----:B------:R-:W-:Y:S05]  /*10b0*/  @!P0 BRA `(.L_x_13) ;  /* 0x00000000000c8947 */ /* 0x000fea0003800000 */
[----:B------:R-:W0:Y:S02]  /*10c0*/  LDC.64 R4, c[0x0][0x588] ;  /* 0x00016200ff047b82 */ /* 0x000e240000000a00 */
[----:B0-----:R1:W5:Y:S01]  /*10d0*/  LDG.E R23, desc[UR38][R4.64] ;  /* 0x0000002604177981 */ /* 0x001362000c1e1900 */
[----:B------:R-:W-:Y:S05]  /*10e0*/  BRA `(.L_x_12) ;  /* 0x0000000000087947 */ /* 0x000fea0003800000 */
.L_x_13:
[----:B------:R-:W-:Y:S02]  /*10f0*/  ULDC UR4, c[0x0][0x580] ;  /* 0x0001600000047ab9 */ /* 0x000fe40000000800 */
[----:B------:R-:W-:-:S07]  /*1100*/  IMAD.U32 R23, RZ, RZ, UR4 ;  /* 0x00000004ff177e24 */ /* 0x000fce000f8e00ff */
.L_x_12:
[----:B------:R-:W-:Y:S02]  /*1110*/  ULDC.64 UR4, c[0x0][0x5a0] ;  /* 0x0001680000047ab9 */ /* 0x000fe40000000a00 */
[----:B------:R-:W-:-:S04]  /*1120*/  ISETP.NE.U32.AND P0, PT, RZ, UR4, PT ;  /* 0x00000004ff007c0c */ /* 0x000fc8000bf05070 */
[----:B------:R-:W-:-:S13]  /*1130*/  ISETP.NE.AND.EX P0, PT, RZ, UR5, PT, P0 ;  /* 0x00000005ff007c0c */ /* 0x000fda000bf05300 */
[----:B------:R-:W-:Y:S05]  /*1140*/  @!P0 BRA `(.L_x_14) ;  /* 0x00000000001c8947 */ /* 0x000fea0003800000 */
[----:B01----:R-:W0:Y:S02]  /*1150*/  LDC.64 R4, c[0x0][0x5a0] ;  /* 0x00016800ff047b82 */ /* 0x003e240000000a00 */
[----:B0-----:R-:W2:Y:S02]  /*1160*/  LDG.E.64 R4, desc[UR38][R4.64] ;  /* 0x0000002604047981 */ /* 0x001ea4000c1e1b00 */
[----:B--2---:R-:W-:-:S04]  /*1170*/  ISETP.NE.U32.AND P0, PT, R4, RZ, PT ;  /* 0x000000ff0400720c */ /* 0x004fc80003f05070 */
[----:B------:R-:W-:-:S13]  /*1180*/  ISETP.NE.AND.EX P0, PT, R5, RZ, PT, P0 ;  /* 0x000000ff0500720c */ /* 0x000fda0003f05300 */
[----:B------:R-:W-:Y:S05]  /*1190*/  @!P0 BRA `(.L_x_14) ;  /* 0x0000000000088947 */ /* 0x000fea0003800000 */
[----:B------:R0:W5:Y:S01]  /*11a0*/  LD.E R90, desc[UR38][R4.64] ;  /* 0x00000026045a7980 */ /* 0x000162000c101900 */
[----:B------:R-:W-:Y:S05]  /*11b0*/  BRA `(.L_x_15) ;  /* 0x0000000000247947 */ /* 0x000fea0003800000 */
.L_x_14:
[----:B------:R-:W-:Y:S02]  /*11c0*/  ULDC.64 UR4, c[0x0][0x590] ;  /* 0x0001640000047ab9 */ /* 0x000fe40000000a00 */
[----:B------:R-:W-:-:S04]  /*11d0*/  ISETP.NE.U32.AND P0, PT, RZ, UR4, PT ;  /* 0x00000004ff007c0c */ /* 0x000fc8000bf05070 */
[----:B------:R-:W-:-:S13]  /*11e0*/  ISETP.NE.AND.EX P0, PT, RZ, UR5, PT, P0 ;  /* 0x00000005ff007c0c */ /* 0x000fda000bf05300 */
[----:B------:R-:W-:Y:S05]  /*11f0*/  @!P0 BRA `(.L_x_16) ;  /* 0x00000000000c8947 */ /* 0x000fea0003800000 */
[----:B------:R-:W2:Y:S02]  /*1200*/  LDC.64 R90, c[0x0][0x590] ;  /* 0x00016400ff5a7b82 */ /* 0x000ea40000000a00 */
[----:B--2---:R2:W5:Y:S01]  /*1210*/  LDG.E R90, desc[UR38][R90.64] ;  /* 0x000000265a5a7981 */ /* 0x004562000c1e1900 */
[----:B------:R-:W-:Y:S05]  /*1220*/  BRA `(.L_x_15) ;  /* 0x0000000000087947 */ /* 0x000fea0003800000 */
.L_x_16:
[----:B------:R-:W-:Y:S02]  /*1230*/  ULDC UR4, c[0x0][0x584] ;  /* 0x0001610000047ab9 */ /* 0x000fe40000000800 */
[----:B------:R-:W-:-:S07]  /*1240*/  IMAD.U32 R90, RZ, RZ, UR4 ;  /* 0x00000004ff5a7e24 */ /* 0x000fce000f8e00ff */
.L_x_15:
[----:B------:R-:W-:-:S13]  /*1250*/  LOP3.LUT P0, RZ, R3, 0xff, RZ, 0xc0, !PT ;  /* 0x000000ff03ff7812 */ /* 0x000fda000780c0ff */
[----:B------:R-:W-:Y:S05]  /*1260*/  @!P0 EXIT ;  /* 0x000000000000894d */ /* 0x000fea0003800000 */
[----:B------:R-:W3:Y:S01]  /*1270*/  LDC R93, c[0x0][0x658] ;  /* 0x00019600ff5d7b82 */ /* 0x000ee20000000800 */
[----:B------:R-:W-:Y:S01]  /*1280*/  LOP3.LUT R6, R6, 0x1, RZ, 0xc0, !PT ;  /* 0x0000000106067812 */ /* 0x000fe200078ec0ff */
[----:B------:R-:W-:Y:S01]  /*1290*/  ULDC.64 UR6, c[0x0][0x288] ;  /* 0x0000a20000067ab9 */ /* 0x000fe20000000a00 */
[----:B------:R-:W-:Y:S01]  /*12a0*/  SHF.R.U32.HI R3, RZ, 0x2, R95 ;  /* 0x00000002ff037819 */ /* 0x000fe2000001165f */
[----:B------:R-:W-:Y:S01]  /*12b0*/  UIADD3 UR4, UR7, 0x3f, URZ ;  /* 0x0000003f07047890 */ /* 0x000fe2000fffe03f */
[----:B------:R-:W-:Y:S01]  /*12c0*/  SHF.R.U32.HI R0, RZ, 0x1, R0 ;  /* 0x00000001ff007819 */ /* 0x000fe20000011600 */
[----:B------:R-:W-:Y:S01]  /*12d0*/  IMAD.SHL.U32 R88, R6, 0x40, RZ ;  /* 0x0000004006587824 */ /* 0x000fe200078e00ff */
[----:B------:R-:W-:Y:S01]  /*12e0*/  LOP3.LUT R3, R3, 0x7, RZ, 0xc0, !PT ;  /* 0x0000000703037812 */ /* 0x000fe200078ec0ff */
[----:B01----:R-:W0:Y:S01]  /*12f0*/  LDC.64 R4, c[0x0][0x5c8] ;  /* 0x00017200ff047b82 */ /* 0x003e220000000a00 */
[----:B------:R-:W-:Y:S01]  /*1300*/  USHF.R.S32.HI UR5, URZ, 0x1f, UR4 ;  /* 0x0000001f3f057899 */ /* 0x000fe20008011404 */
[----:B------:R-:W-:Y:S01]  /*1310*/  LOP3.LUT R0, R0, 0x30, RZ, 0xc0, !PT ;  /* 0x0000003000007812 */ /* 0x000fe200078ec0ff */
[----:B------:R-:W-:Y:S01]  /*1320*/  IMAD.MOV.U32 R8, RZ, RZ, 0x1 ;  /* 0x00000001ff087424 */ /* 0x000fe200078e00ff */
[--C-:B------:R-:W-:Y:S01]  /*1330*/  LOP3.LUT R88, R88, 0x40, R3.reuse, 0xe2, !PT ;  /* 0x0000004058587812 */ /* 0x100fe200078ee203 */
[----:B------:R-:W-:Y:S01]  /*1340*/  ULEA.HI UR5, UR5, UR4, URZ, 0x6 ;  /* 0x0000000405057291 */ /* 0x000fe2000f8f303f */
[-C--:B------:R-:W-:Y:S01]  /*1350*/  IADD3 R3, RZ, -R0.reuse, -R3 ;  /* 0x80000000ff037210 */ /* 0x080fe20007ffe803 */
[----:B------:R-:W-:Y:S01]  /*1360*/  IMAD.U32 R7, RZ, RZ, UR6 ;  /* 0x00000006ff077e24 */ /* 0x000fe2000f8e00ff */
[----:B------:R-:W1:Y:S01]  /*1370*/  LDC R97, c[0x0][0x600] ;  /* 0x00018000ff617b82 */ /* 0x000e620000000800 */
[----:B------:R-:W-:Y:S01]  /*1380*/  LOP3.LUT R88, R88, R0, RZ, 0xfc, !PT ;  /* 0x0000000058587212 */ /* 0x000fe200078efcff */
[----:B------:R-:W-:Y:S01]  /*1390*/  IMAD.MOV.U32 R0, RZ, RZ, -0x1 ;  /* 0xffffffffff007424 */ /* 0x000fe200078e00ff */
[----:B------:R-:W-:Y:S01]  /*13a0*/  USHF.R.S32.HI UR43, URZ, 0x6, UR5 ;  /* 0x000000063f2b7899 */ /* 0x000fe20008011405 */
[C---:B------:R-:W-:Y:S01]  /*13b0*/  LOP3.LUT R94, R95.reuse, 0x3, RZ, 0xc0, !PT ;  /* 0x000000035f5e7812 */ /* 0x040fe200078ec0ff */
[----:B------:R-:W-:Y:S01]  /*13c0*/  IMAD R3, R6, -0x40, R3 ;  /* 0xffffffc006037824 */ /* 0x000fe200078e0203 */
[C---:B------:R-:W-:Y:S01]  /*13d0*/  LOP3.LUT R96, R95.reuse, 0x80, RZ, 0xc0, !PT ;  /* 0x000000805f607812 */ /* 0x040fe200078ec0ff */
[----:B------:R-:W-:Y:S01]  /*13e0*/  UISETP.LT.AND UP0, UPT, UR43, 0x1, UPT ;  /* 0x000000012b00788c */ /* 0x000fe2000bf01270 */
[-C--:B---3--:R-:W-:Y:S01]  /*13f0*/  SHF.L.U32 R0, R0, R93.reuse, RZ ;  /* 0x0000005d00007219 */ /* 0x088fe200000006ff */
[----:B------:R-:W-:Y:S01]  /*1400*/  ULDC UR4, c[0x0][0x284] ;  /* 0x0000a10000047ab9 */ /* 0x000fe20000000800 */
[----:B------:R-:W-:Y:S01]  /*1410*/  IMAD R94, R94, -0x2, R7 ;  /* 0xfffffffe5e5e7824 */ /* 0x000fe200078e0207 */
[----:B------:R-:W-:Y:S01]  /*1420*/  USEL UR44, UR43, 0x1, UP0 ;  /* 0x000000012b2c7887 */ /* 0x000fe20008000000 */
[----:B------:R-:W-:Y:S01]  /*1430*/  SHF.L.U32 R93, R8, R93, RZ ;  /* 0x0000005d085d7219 */ /* 0x000fe200000006ff */
[----:B------:R-:W-:Y:S01]  /*1440*/  IMAD.SHL.U32 R95, R95, 0x2, RZ ;  /* 0x000000025f5f7824 */ /* 0x000fe200078e00ff */
[----:B------:R-:W-:Y:S01]  /*1450*/  LOP3.LUT R102, R18, 0x1, RZ, 0xfc, !PT ;  /* 0x0000000112667812 */ /* 0x000fe200078efcff */
[----:B------:R-:W-:Y:S01]  /*1460*/  VIADD R99, R3, UR4 ;  /* 0x0000000403637c36 */ /* 0x000fe20008000000 */
[C---:B0-----:R-:W-:Y:S01]  /*1470*/  SHF.L.U64.HI R92, R4.reuse, 0x3, R5 ;  /* 0x00000003045c7819 */ /* 0x041fe20000010205 */
[----:B--2---:R-:W-:Y:S01]  /*1480*/  IMAD.SHL.U32 R91, R4, 0x8, RZ ;  /* 0x00000008045b7824 */ /* 0x004fe200078e00ff */
[----:B------:R-:W-:Y:S01]  /*1490*/  SHF.R.U32.HI R96, RZ, 0x7, R96 ;  /* 0x00000007ff607819 */ /* 0x000fe20000011660 */
[----:B------:R-:W-:Y:S01]  /*14a0*/  IMAD.MOV.U32 R89, RZ, RZ, RZ ;  /* 0x000000ffff597224 */ /* 0x000fe200078e00ff */
[----:B------:R-:W-:Y:S01]  /*14b0*/  LOP3.LUT R98, RZ, R0, RZ, 0x33, !PT ;  /* 0x00000000ff627212 */ /* 0x000fe200078e33ff */
[----:B------:R-:W-:Y:S01]  /*14c0*/  UIADD3 UR44, UR43, -UR44, URZ ;  /* 0x8000002c2b2c7290 */ /* 0x000fe2000fffe03f */
[----:B------:R-:W-:Y:S01]  /*14d0*/  UMOV UR40, URZ ;  /* 0x0000003f00287c82 */ /* 0x000fe20008000000 */
[----:B-1----:R-:W-:Y:S01]  /*14e0*/  VIADD R97, R97, 0xffffffff ;  /* 0xffffffff61617836 */ /* 0x002fe20000000000 */
[----:B------:R-:W-:-:S09]  /*14f0*/  UMOV UR41, URZ ;  /* 0x0000003f00297c82 */ /* 0x000fd20008000000 */
.L_x_164:
[----:B0-----:R-:W0:Y:S01]  /*1500*/  SHFL.IDX PT, R0, R96, RZ, 0x1f ;  /* 0x00001fff60007589 */ /* 0x001e2200000e0000 */
[----:B-1----:R-:W1:Y:S01]  /*1510*/  S2UR UR7, SR_CgaCtaId ;  /* 0x00000000000779c3 */ /* 0x002e620000008800 */
[----:B------:R-:W-:Y:S01]  /*1520*/  UMOV UR6, 0x400 ;  /* 0x0000040000067882 */ /* 0x000fe20000000000 */
[----:B0-----:R-:W-:Y:S01]  /*1530*/  R2UR UR4, R0 ;  /* 0x00000000000472ca */ /* 0x001fe200000e0000 */
[----:B-1----:R-:W-:-:S12]  /*1540*/  ULEA UR6, UR7, UR6, 0x18 ;  /* 0x0000000607067291 */ /* 0x002fd8000f8ec03f */
[----:B------:R-:W-:-:S04]  /*1550*/  ULEA.HI UR5, UR4, UR4, URZ, 0x1 ;  /* 0x0000000404057291 */ /* 0x000fc8000f8f083f */
[----:B------:R-:W-:-:S04]  /*1560*/  ULOP3.LUT UR5, UR5, 0x7fffe, URZ, 0xc0, !UPT ;  /* 0x0007fffe05057892 */ /* 0x000fc8000f8ec03f */
[----:B------:R-:W-:-:S03]  /*1570*/  UIADD3 UR5, UR4, -UR5, URZ ;  /* 0x8000000504057290 */ /* 0x000fc6000fffe03f */
[----:B------:R-:W-:Y:S01]  /*1580*/  ULDC UR4, c[0x0][0x28c] ;  /* 0x0000a30000047ab9 */ /* 0x000fe20000000800 */
[----:B------:R-:W-:Y:S01]  /*1590*/  ULEA UR5, UR5, UR6, 0xd ;  /* 0x0000000605057291 */ /* 0x000fe2000f8e683f */
[----:B------:R-:W-:-:S03]  /*15a0*/  ISETP.LT.AND P0, PT, RZ, UR4, PT ;  /* 0x00000004ff007c0c */ /* 0x000fc6000bf01270 */
[----:B------:R-:W-:-:S04]  /*15b0*/  UIADD3 UR5, UR5, 0x180, URZ ;  /* 0x0000018005057890 */ /* 0x000fc8000fffe03f */
[----:B------:R-:W-:-:S04]  /*15c0*/  USHF.R.U32.HI UR5, URZ, 0x4, UR5 ;  /* 0x000000043f057899 */ /* 0x000fc80008011605 */
[----:B------:R-:W-:-:S04]  /*15d0*/  ULOP3.LUT UR5, UR5, 0x3fff, URZ, 0xc0, !UPT ;  /* 0x00003fff05057892 */ /* 0x000fc8000f8ec03f */
[----:B------:R-:W-:Y:S01]  /*15e0*/  ULOP3.LUT UR45, UR5, 0x10000, URZ, 0xfc, !UPT ;  /* 0x00010000052d7892 */ /* 0x000fe2000f8efc3f */
[----:B--2345:R-:W-:Y:S11]  /*15f0*/  @P0 BRA `(.L_x_17) ;  /* 0x0000000000400947 */ /* 0x03cff60003800000 */
[----:B------:R-:W-:Y:S01]  /*1600*/  MOV R0, 0x0 ;  /* 0x0000000000007802 */ /* 0x000fe20000000f00 */
[----:B------:R-:W-:Y:S01]  /*1610*/  ULDC.64 UR4, c[0x4][0x68] ;  /* 0x01001a0000047ab9 */ /* 0x000fe20000000a00 */
[----:B------:R-:W-:Y:S01]  /*1620*/  ULDC.64 UR6, c[0x4][0x8] ;  /* 0x0100020000067ab9 */ /* 0x000fe20000000a00 */
[----:B------:R-:W-:Y:S01]  /*1630*/  IMAD.U32 R4, RZ, RZ, UR4 ;  /* 0x00000004ff047e24 */ /* 0x000fe2000f8e00ff */
[----:B------:R0:W1:Y:S01]  /*1640*/  LDC.64 R14, c[0x4][R0] ;  /* 0x01000000000e7b82 */ /* 0x0000620000000a00 */
[----:B------:R-:W-:Y:S01]  /*1650*/  IMAD.U32 R5, RZ, RZ, UR5 ;  /* 0x00000005ff057e24 */ /* 0x000fe2000f8e00ff */
[----:B------:R-:W-:Y:S01]  /*1660*/  ULDC.64 UR4, c[0x4][0x70] ;  /* 0x01001c0000047ab9 */ /* 0x000fe20000000a00 */
[----:B------:R-:W-:Y:S02]  /*1670*/  IMAD.U32 R10, RZ, RZ, UR6 ;  /* 0x00000006ff0a7e24 */ /* 0x000fe4000f8e00ff */
[----:B------:R-:W-:Y:S02]  /*1680*/  IMAD.U32 R6, RZ, RZ, UR4 ;  /* 0x00000004ff067e24 */ /* 0x000fe4000f8e00ff */
[----:B------:R-:W-:-:S02]  /*1690*/  IMAD.U32 R7, RZ, RZ, UR5 ;  /* 0x00000005ff077e24 */ /* 0x000fc4000f8e00ff */
[----:B------:R-:W-:Y:S02]  /*16a0*/  IMAD.U32 R11, RZ, RZ, UR7 ;  /* 0x00000007ff0b7e24 */ /* 0x000fe4000f8e00ff */
[----:B------:R-:W-:Y:S02]  /*16b0*/  IMAD.MOV.U32 R8, RZ, RZ, 0x1e1 ;  /* 0x000001e1ff087424 */ /* 0x000fe400078e00ff */
[----:B------:R-:W-:Y:S02]  /*16c0*/  IMAD.MOV.U32 R12, RZ, RZ, 0x1 ;  /* 0x00000001ff0c7424 */ /* 0x000fe400078e00ff */
[----:B0-----:R-:W-:-:S07]  /*16d0*/  IMAD.MOV.U32 R13, RZ, RZ, RZ ;  /* 0x000000ffff0d7224 */ /* 0x001fce00078e00ff */
[----:B------:R-:W-:-:S07]  /*16e0*/  LEPC R20, `(.L_x_17) ;  /* 0x000000001014794e */ /* 0x000fce0000000000 */
[----:B-1---5:R-:W-:Y:S05]  /*16f0*/  CALL.ABS.NOINC R14 ;  /* 0x000000000e007343 */ /* 0x022fea0003c00000 */
.L_x_17:
[----:B------:R-:W-:-:S13]  /*1700*/  ISETP.NE.AND P0, PT, R102, 0x3, PT ;  /* 0x000000036600780c */ /* 0x000fda0003f05270 */
[----:B------:R-:W-:Y:S05]  /*1710*/  @!P0 BRA `(.L_x_18) ;  /* 0x0000000000048947 */ /* 0x000fea0003800000 */
[----:B------:R-:W-:Y:S01]  /*1720*/  BPT.TRAP 0x1 ;  /* 0x000000040000795c */ /* 0x000fe20000300000 */
.L_x_18:
[----:B------:R-:W0:Y:S01]  /*1730*/  S2UR UR5, SR_CgaCtaId ;  /* 0x00000000000579c3 */ /* 0x000e220000008800 */
[----:B------:R-:W-:Y:S01]  /*1740*/  UMOV UR4, 0x400 ;  /* 0x0000040000047882 */ /* 0x000fe20000000000 */
[----:B------:R-:W-:Y:S02]  /*1750*/  IMAD.U32 R0, RZ, RZ, UR40 ;  /* 0x00000028ff007e24 */ /* 0x000fe4000f8e00ff */
[----:B------:R-:W-:-:S03]  /*1760*/  IMAD.U32 R3, RZ, RZ, UR41 ;  /* 0x00000029ff037e24 */ /* 0x000fc6000f8e00ff */
[----:B------:R-:W-:Y:S01]  /*1770*/  SHF.L.U32 R0, R0, 0x1f, RZ ;  /* 0x0000001f00007819 */ /* 0x000fe200000006ff */
[----:B0-----:R-:W-:-:S06]  /*1780*/  ULEA UR4, UR5, UR4, 0x18 ;  /* 0x0000000405047291 */ /* 0x001fcc000f8ec03f */
[----:B------:R-:W-:-:S04]  /*1790*/  IMAD.U32 R6, RZ, RZ, UR4 ;  /* 0x00000004ff067e24 */ /* 0x000fc8000f8e00ff */
[----:B------:R-:W-:-:S04]  /*17a0*/  IMAD R3, R3, 0x8, R6 ;  /* 0x0000000803037824 */ /* 0x000fc800078e0206 */
[----:B------:R0:W1:Y:S01]  /*17b0*/  SYNCS.PHASECHK.TRANS64.TRYWAIT P1, [R3+URZ], R0 ;  /* 0x00000000030075a7 */ /* 0x000062000802017f */
[----:B------:R-:W-:Y:S05]  /*17c0*/  @!P0 BRA `(.L_x_19) ;  /* 0x0000000000048947 */ /* 0x000fea0003800000 */
[----:B------:R-:W-:Y:S01]  /*17d0*/  BPT.TRAP 0x1 ;  /* 0x000000040000795c */ /* 0x000fe20000300000 */
.L_x_19:
[----:B------:R-:W-:-:S05]  /*17e0*/  IMAD.U32 R4, RZ, RZ, UR44 ;  /* 0x0000002cff047e24 */ /* 0x000fca000f8e00ff */
[----:B------:R-:W-:Y:S01]  /*17f0*/  ISETP.GE.AND P2, PT, R4, 0x1, PT ;  /* 0x000000010400780c */ /* 0x000fe20003f46270 */
[----:B-1----:R-:W-:-:S12]  /*1800*/  @P1 BRA `(.L_x_20) ;  /* 0x0000000000081947 */ /* 0x002fd80003800000 */
[----:B------:R-:W1:Y:S02]  /*1810*/  SYNCS.PHASECHK.TRANS64.TRYWAIT P1, [R3+URZ], R0 ;  /* 0x00000000030075a7 */ /* 0x000e64000802017f */
[----:B-1----:R-:W-:Y:S05]  /*1820*/  @!P1 BRA `(.L_x_21) ;  /* 0x0000006800349947 */ /* 0x002fea0003800000 */
.L_x_20:
[----:B------:R-:W-:Y:S05]  /*1830*/  WARPSYNC.ALL ;  /* 0x0000000000007948 */ /* 0x000fea0003800000 */
[----:B------:R-:W-:Y:S01]  /*1840*/  R2UR UR4, R6 ;  /* 0x00000000060472ca */ /* 0x000fe200000e0000 */
[----:B------:R-:W-:Y:S01]  /*1850*/  ULEA UR5, UR41, UR45, 0xa ;  /* 0x0000002d29057291 */ /* 0x000fe2000f8e503f */
[----:B------:R-:W-:Y:S01]  /*1860*/  WARPGROUP.ARRIVE ;  /* 0x00000000000079c5 */ /* 0x000fe20000000000 */
[----:B------:R-:W-:Y:S01]  /*1870*/  UMOV UR9, 0x40000040 ;  /* 0x4000004000097882 */ /* 0x000fe20000000000 */
[----:B------:R-:W-:-:S04]  /*1880*/  UMOV UR11, 0x40000040 ;  /* 0x40000040000b7882 */ /* 0x000fc80000000000 */
[----:B------:R-:W-:-:S05]  /*1890*/  UMOV UR8, UR5 ;  /* 0x0000000500087c82 */ /* 0x000fca0008000000 */
[----:B------:R-:W-:-:S04]  /*18a0*/  UIADD3 UR4, UR4, 0x1c180, URZ ;  /* 0x0001c18004047890 */ /* 0x000fc8000fffe03f */
[----:B------:R-:W-:-:S04]  /*18b0*/  USHF.R.U32.HI UR4, URZ, 0x4, UR4 ;  /* 0x000000043f047899 */ /* 0x000fc80008011604 */
[----:B------:R-:W-:-:S04]  /*18c0*/  ULOP3.LUT UR4, UR4, 0x3fff, URZ, 0xc0, !UPT ;  /* 0x00003fff04047892 */ /* 0x000fc8000f8ec03f */
[----:B------:R-:W-:-:S04]  /*18d0*/  ULOP3.LUT UR4, UR4, 0x2000000, URZ, 0xfc, !UPT ;  /* 0x0200000004047892 */ /* 0x000fc8000f8efc3f */
[----:B------:R-:W-:-:S07]  /*18e0*/  ULEA UR6, UR41, UR4, 0xa ;  /* 0x0000000429067291 */ /* 0x000fce000f8e503f */
[----:B------:R-:W-:Y:S02]  /*18f0*/  UMOV UR10, UR6 ;  /* 0x00000006000a7c82 */ /* 0x000fe40008000000 */
[----:B------:R-:W-:Y:S01]  /*1900*/  HGMMA.64x128x16.F32 R24, gdesc[UR8].tnspB, RZ, !UPT, gsb0 ;  /* 0x41e00000081879f0 */ /* 0x000fe2000c0008ff */
[----:B------:R-:W-:Y:S02]  /*1910*/  UIADD3 UR8, UR5, 0x2, URZ ;  /* 0x0000000205087890 */ /* 0x000fe4000fffe03f */
[----:B------:R-:W-:Y:S01]  /*1920*/  UIADD3 UR10, UR6, 0x80, URZ ;  /* 0x00000080060a7890 */ /* 0x000fe2000fffe03f */
[----:B------:R-:W-:Y:S01]  /*1930*/  UMOV UR9, 0x40000040 ;  /* 0x4000004000097882 */ /* 0x000fe20000000000 */
[----:B------:R-:W-:Y:S01]  /*1940*/  UMOV UR11, 0x40000040 ;  /* 0x40000040000b7882 */ /* 0x000fe20000000000 */
[----:B------:R-:W-:Y:S02]  /*1950*/  WARPGROUP.DEPBAR.LE gsb0, 0x0 ;  /* 0x00008000000079c5 */ /* 0x000fe40000010000 */
[----:B------:R-:W-:-:S06]  /*1960*/  WARPGROUP.ARRIVE ;  /* 0x00000000000079c5 */ /* 0x000fcc0000000000 */
[----:B------:R-:W-:Y:S01]  /*1970*/  HGMMA.64x128x16.F32 R24, gdesc[UR8].tnspB, R24, gsb0 ;  /* 0x41e00000081879f0 */ /* 0x000fe20008000818 */
        /* <DEDUP_REMOVED lines=13> */
[----:B------:R-:W-:Y:S03]  /*1a50*/  HGMMA.64x128x16.F32 R24, gdesc[UR8].tnspB, R24, gsb0 ;  /* 0x41e00000081879f0 */ /* 0x000fe60008000818 */
[----:B------:R-:W-:Y:S02]  /*1a60*/  WARPGROUP.DEPBAR.LE gsb0, 0x0 ;  /* 0x00008000000079c5 */ /* 0x000fe40000010000 */
[----:B------:R-:W-:Y:S05]  /*1a70*/  @!P2 BRA `(.L_x_22) ;  /* 0x000000040028a947 */ /* 0x000fea0003800000 */
[----:B------:R-:W-:Y:S01]  /*1a80*/  UIADD3 UR5, UR41, 0x1, URZ ;  /* 0x0000000129057890 */ /* 0x000fe2000fffe03f */
[----:B01----:R-:W-:Y:S02]  /*1a90*/  IMAD.U32 R0, RZ, RZ, UR44 ;  /* 0x0000002cff007e24 */ /* 0x003fe4000f8e00ff */
[----:B------:R-:W-:Y:S01]  /*1aa0*/  IMAD.U32 R3, RZ, RZ, UR41 ;  /* 0x00000029ff037e24 */ /* 0x000fe2000f8e00ff */
[----:B------:R-:W-:-:S04]  /*1ab0*/  UISETP.NE.AND UP0, UPT, UR5, 0x7, UPT ;  /* 0x000000070500788c */ /* 0x000fc8000bf05270 */
[----:B------:R-:W-:Y:S02]  /*1ac0*/  USEL UR6, URZ, 0x1, UP0 ;  /* 0x000000013f067887 */ /* 0x000fe40008000000 */
[----:B------:R-:W-:Y:S02]  /*1ad0*/  USEL UR5, UR5, URZ, UP0 ;  /* 0x0000003f05057287 */ /* 0x000fe40008000000 */
[----:B------:R-:W-:-:S06]  /*1ae0*/  ULOP3.LUT UR6, UR40, UR6, URZ, 0x3c, !UPT ;  /* 0x0000000628067292 */ /* 0x000fcc000f8e3c3f */
[----:B------:R-:W-:-:S07]  /*1af0*/  IMAD.U32 R7, RZ, RZ, UR6 ;  /* 0x00000006ff077e24 */ /* 0x000fce000f8e00ff */
.L_x_29:
[----:B------:R-:W-:Y:S05]  /*1b00*/  @!P0 BRA `(.L_x_23) ;  /* 0x0000000000048947 */ /* 0x000fea0003800000 */
[----:B------:R-:W-:Y:S01]  /*1b10*/  BPT.TRAP 0x1 ;  /* 0x000000040000795c */ /* 0x000fe20000300000 */
.L_x_23:
[----:B------:R-:W0:Y:S01]  /*1b20*/  S2UR UR7, SR_CgaCtaId ;  /* 0x00000000000779c3 */ /* 0x000e220000008800 */
[----:B------:R-:W-:Y:S01]  /*1b30*/  UMOV UR6, 0x400 ;  /* 0x0000040000067882 */ /* 0x000fe20000000000 */
[----:B------:R-:W-:Y:S01]  /*1b40*/  IMAD.U32 R5, RZ, RZ, UR5 ;  /* 0x00000005ff057e24 */ /* 0x000fe2000f8e00ff */
[----:B------:R-:W-:Y:S01]  /*1b50*/  SHF.L.U32 R4, R7, 0x1f, RZ ;  /* 0x0000001f07047819 */ /* 0x000fe200000006ff */
[----:B0-----:R-:W-:-:S06]  /*1b60*/  ULEA UR6, UR7, UR6, 0x18 ;  /* 0x0000000607067291 */ /* 0x001fcc000f8ec03f */
[----:B------:R-:W-:-:S04]  /*1b70*/  IMAD.U32 R6, RZ, RZ, UR6 ;  /* 0x00000006ff067e24 */ /* 0x000fc8000f8e00ff */
[----:B------:R-:W-:-:S04]  /*1b80*/  IMAD R5, R5, 0x8, R6 ;  /* 0x0000000805057824 */ /* 0x000fc800078e0206 */
[----:B------:R0:W1:Y:S01]  /*1b90*/  SYNCS.PHASECHK.TRANS64.TRYWAIT P1, [R5+URZ], R4 ;  /* 0x00000004050075a7 */ /* 0x000062000802017f */
[----:B------:R-:W-:Y:S05]  /*1ba0*/  @!P0 BRA `(.L_x_24) ;  /* 0x0000000000048947 */ /* 0x000fea0003800000 */
[----:B------:R-:W-:Y:S01]  /*1bb0*/  BPT.TRAP 0x1 ;  /* 0x000000040000795c */ /* 0x000fe20000300000 */
.L_x_24:
[----:B-1----:R-:W-:Y:S05]  /*1bc0*/  @P1 BRA `(.L_x_25) ;  /* 0x0000000000081947 */ /* 0x002fea0003800000 */
[----:B------:R-:W1:Y:S02]  /*1bd0*/  SYNCS.PHASECHK.TRANS64.TRYWAIT P1, [R5+URZ], R4 ;  /* 0x00000004050075a7 */ /* 0x000e64000802017f */
[----:B-1----:R-:W-:Y:S05]  /*1be0*/  @!P1 BRA `(.L_x_26) ;  /* 0x0000006400589947 */ /* 0x002fea0003800000 */
.L_x_25:
[----:B------:R-:W-:Y:S01]  /*1bf0*/  ULEA UR6, UR5, UR45, 0xa ;  /* 0x0000002d05067291 */ /* 0x000fe2000f8e503f */
[----:B------:R-:W-:Y:S01]  /*1c00*/  WARPGROUP.ARRIVE ;  /* 0x00000000000079c5 */ /* 0x000fe20000000000 */
[----:B------:R-:W-:Y:S01]  /*1c10*/  ULEA UR7, UR5, UR4, 0xa ;  /* 0x0000000405077291 */ /* 0x000fe2000f8e503f */
[----:B------:R-:W-:Y:S01]  /*1c20*/  UMOV UR9, 0x40000040 ;  /* 0x4000004000097882 */ /* 0x000fe20000000000 */
[----:B------:R-:W-:-:S03]  /*1c30*/  UMOV UR11, 0x40000040 ;  /* 0x40000040000b7882 */ /* 0x000fc60000000000 */
[----:B------:R-:W-:Y:S02]  /*1c40*/  UMOV UR8, UR6 ;  /* 0x0000000600087c82 */ /* 0x000fe40008000000 */
[----:B------:R-:W-:Y:S02]  /*1c50*/  UMOV UR10, UR7 ;  /* 0x00000007000a7c82 */ /* 0x000fe40008000000 */
[----:B------:R-:W-:Y:S01]  /*1c60*/  HGMMA.64x128x16.F32 R24, gdesc[UR8].tnspB, R24, gsb0 ;  /* 0x41e00000081879f0 */ /* 0x000fe20008000818 */
[----:B------:R-:W-:Y:S02]  /*1c70*/  UIADD3 UR8, UR6, 0x2, URZ ;  /* 0x0000000206087890 */ /* 0x000fe4000fffe03f */
[----:B------:R-:W-:Y:S01]  /*1c80*/  UIADD3 UR10, UR7, 0x80, URZ ;  /* 0x00000080070a7890 */ /* 0x000fe2000fffe03f */
[----:B------:R-:W-:Y:S01]  /*1c90*/  UMOV UR9, 0x40000040 ;  /* 0x4000004000097882 */ /* 0x000fe20000000000 */
[----:B------:R-:W-:Y:S01]  /*1ca0*/  UMOV UR11, 0x40000040 ;  /* 0x40000040000b7882 */ /* 0x000fe20000000000 */
[----:B------:R-:W-:-:S02]  /*1cb0*/  WARPGROUP.DEPBAR.LE gsb0, 0x0 ;  /* 0x00008000000079c5 */ /* 0x000fc40000010000 */
        /* <DEDUP_REMOVED lines=18> */
[----:B------:R-:W-:Y:S01]  /*1de0*/  BPT.TRAP 0x1 ;  /* 0x000000040000795c */ /* 0x000fe20000300000 */
.L_x_27:
[----:B------:R-:W-:-:S13]  /*1df0*/  ISETP.NE.AND P1, PT, R22, RZ, PT ;  /* 0x000000ff1600720c */ /* 0x000fda0003f25270 */
[----:B01----:R-:W-:-:S04]  /*1e00*/  @P1 IMAD R4, R3, 0x8, R6 ;  /* 0x0000000803041824 */ /* 0x003fc800078e0206 */
[----:B------:R-:W-:-:S05]  /*1e10*/  @P1 VIADD R4, R4, 0x38 ;  /* 0x0000003804041836 */ /* 0x000fca0000000000 */
[----:B------:R-:W-:-:S04]  /*1e20*/  @P1 PRMT R4, R19, 0x654, R4 ;  /* 0x0000065413041816 */ /* 0x000fc80000000004 */
[----:B------:R0:W-:Y:S01]  /*1e30*/  @P1 SYNCS.ARRIVE.TRANS64.RED.A1T0 RZ, [R4+URZ], RZ ;  /* 0x000000ff04ff19a7 */ /* 0x0001e2000810043f */
[----:B------:R-:W-:-:S13]  /*1e40*/  ISETP.GT.U32.AND P1, PT, R18, 0x1, PT ;  /* 0x000000011200780c */ /* 0x000fda0003f24070 */
[----:B0-----:R-:W-:Y:S05]  /*1e50*/  @P1 BRA `(.L_x_28) ;  /* 0x0000000000041947 */ /* 0x001fea0003800000 */
[----:B------:R-:W-:Y:S01]  /*1e60*/  BPT.TRAP 0x1 ;  /* 0x000000040000795c */ /* 0x000fe20000300000 */
.L_x_28:
[----:B------:R-:W-:Y:S01]  /*1e70*/  UIADD3 UR5, UR5, 0x1, URZ ;  /* 0x0000000105057890 */ /* 0x000fe2000fffe03f */
[C---:B------:R-:W-:Y:S01]  /*1e80*/  ISETP.GT.AND P2, PT, R0.reuse, 0x1, PT ;  /* 0x000000010000780c */ /* 0x040fe20003f44270 */
[----:B------:R-:W-:Y:S02]  /*1e90*/  VIADD R3, R3, 0x1 ;  /* 0x0000000103037836 */ /* 0x000fe40000000000 */
[----:B------:R-:W-:Y:S01]  /*1ea0*/  UISETP.NE.AND UP0, UPT, UR5, 0x7, UPT ;  /* 0x000000070500788c */ /* 0x000fe2000bf05270 */
[----:B------:R-:W-:Y:S02]  /*1eb0*/  VIADD R0, R0, 0xffffffff ;  /* 0xffffffff00007836 */ /* 0x000fe40000000000 */
[C---:B------:R-:W-:Y:S01]  /*1ec0*/  ISETP.NE.AND P1, PT, R3.reuse, 0x7, PT ;  /* 0x000000070300780c */ /* 0x040fe20003f25270 */
[----:B------:R-:W-:Y:S02]  /*1ed0*/  USEL UR6, URZ, 0x1, UP0 ;  /* 0x000000013f067887 */ /* 0x000fe40008000000 */
[----:B------:R-:W-:Y:S01]  /*1ee0*/  USEL UR5, UR5, URZ, UP0 ;  /* 0x0000003f05057287 */ /* 0x000fe20008000000 */
[----:B------:R-:W-:-:S03]  /*1ef0*/  SEL R3, R3, RZ, P1 ;  /* 0x000000ff03037207 */ /* 0x000fc60000800000 */
[----:B------:R-:W-:Y:S01]  /*1f00*/  LOP3.LUT R7, R7, UR6, RZ, 0x3c, !PT ;  /* 0x0000000607077c12 */ /* 0x000fe2000f8e3cff */
[----:B------:R-:W-:Y:S07]  /*1f10*/  @P2 BRA `(.L_x_29) ;  /* 0xfffffff800f82947 */ /* 0x000fee000383ffff */
.L_x_22:
[----:B01----:R-:W0:Y:S02]  /*1f20*/  LDC R0, c[0x0][0x28c] ;  /* 0x0000a300ff007b82 */ /* 0x003e240000000800 */
[----:B0-----:R-:W-:-:S13]  /*1f30*/  ISETP.GE.AND P1, PT, R0, 0x1, PT ;  /* 0x000000010000780c */ /* 0x001fda0003f26270 */
[----:B------:R-:W-:Y:S05]  /*1f40*/  @!P1 BRA `(.L_x_30) ;  /* 0x0000000000509947 */ /* 0x000fea0003800000 */
[----:B------:R-:W-:Y:S05]  /*1f50*/  @!P0 BRA `(.L_x_31) ;  /* 0x0000000000048947 */ /* 0x000fea0003800000 */
[----:B------:R-:W-:Y:S01]  /*1f60*/  BPT.TRAP 0x1 ;  /* 0x000000040000795c */ /* 0x000fe20000300000 */
.L_x_31:
[----:B------:R-:W-:Y:S01]  /*1f70*/  ISETP.NE.AND P0, PT, R22, RZ, PT ;  /* 0x000000ff1600720c */ /* 0x000fe20003f05270 */
[----:B------:R-:W-:Y:S01]  /*1f80*/  BSSY B0, `(.L_x_32) ;  /* 0x000000e000007945 */ /* 0x000fe20003800000 */
[----:B------:R-:W-:-:S11]  /*1f90*/  ISETP.GT.U32.AND P1, PT, R18, 0x1, PT ;  /* 0x000000011200780c */ /* 0x000fd60003f24070 */
[----:B------:R-:W-:Y:S05]  /*1fa0*/  @!P0 BRA `(.L_x_33) ;  /* 0x00000000002c8947 */ /* 0x000fea0003800000 */
[----:B------:R-:W-:-:S04]  /*1fb0*/  UIADD3 UR6, UR44, UR41, URZ ;  /* 0x000000292c067290 */ /* 0x000fc8000fffe03f */
[----:B------:R-:W-:-:S04]  /*1fc0*/  UIMAD.WIDE.U32 UR4, UR6, 0x24924925, URZ ;  /* 0x24924925060478a5 */ /* 0x000fc8000f8e003f */
[----:B------:R-:W-:-:S04]  /*1fd0*/  UIADD3 UR4, UR6, -UR5, URZ ;  /* 0x8000000506047290 */ /* 0x000fc8000fffe03f */
[----:B------:R-:W-:-:S04]  /*1fe0*/  ULEA.HI UR4, UR4, UR5, URZ, 0x1f ;  /* 0x0000000504047291 */ /* 0x000fc8000f8ff83f */
[----:B------:R-:W-:-:S04]  /*1ff0*/  USHF.R.U32.HI UR4, URZ, 0x2, UR4 ;  /* 0x000000023f047899 */ /* 0x000fc80008011604 */
[----:B------:R-:W-:-:S06]  /*2000*/  UIMAD UR4, UR4, -0x7, UR6 ;  /* 0xfffffff9040478a4 */ /* 0x000fcc000f8e0206 */
[----:B------:R-:W-:-:S04]  /*2010*/  IMAD.U32 R3, RZ, RZ, UR4 ;  /* 0x00000004ff037e24 */ /* 0x000fc8000f8e00ff */
[----:B------:R-:W-:-:S04]  /*2020*/  IMAD R0, R3, 0x8, R6 ;  /* 0x0000000803007824 */ /* 0x000fc800078e0206 */
[----:B------:R-:W-:-:S05]  /*2030*/  VIADD R0, R0, 0x38 ;  /* 0x0000003800007836 */ /* 0x000fca0000000000 */
[----:B------:R-:W-:-:S04]  /*2040*/  PRMT R0, R19, 0x654, R0 ;  /* 0x0000065413007816 */ /* 0x000fc80000000000 */
[----:B------:R0:W-:Y:S03]  /*2050*/  SYNCS.ARRIVE.TRANS64.RED.A1T0 RZ, [R0+URZ], RZ ;  /* 0x000000ff00ff79a7 */ /* 0x0001e6000810043f */
.L_x_33:
[----:B------:R-:W-:Y:S05]  /*2060*/  BSYNC B0 ;  /* 0x0000000000007941 */ /* 0x000fea0003800000 */
.L_x_32:
[----:B------:R-:W-:Y:S05]  /*2070*/  @P1 BRA `(.L_x_30) ;  /* 0x0000000000041947 */ /* 0x000fea0003800000 */
[----:B------:R-:W-:Y:S01]  /*2080*/  BPT.TRAP 0x1 ;  /* 0x000000040000795c */ /* 0x000fe20000300000 */
.L_x_30:
[----:B------:R-:W-:Y:S01]  /*2090*/  UISETP.GE.U32.AND UP1, UPT, UR43, 0x7, UPT ;  /* 0x000000072b00788c */ /* 0x000fe2000bf26070 */
[----:B------:R-:W-:Y:S01]  /*20a0*/  IMAD.SHL.U32 R100, R100, 0x80, RZ ;  /* 0x0000008064647824 */ /* 0x000fe200078e00ff */
[----:B------:R-:W-:Y:S01]  /*20b0*/  UIADD3 UR41, UR43, UR41, URZ ;  /* 0x000000292b297290 */ /* 0x000fe2000fffe03f */
[----:B------:R-:W-:Y:S01]  /*20c0*/  SHF.R.S32.HI R11, RZ, 0x1f, R101 ;  /* 0x0000001fff0b7819 */ /* 0x000fe20000011465 */
[----:B------:R-:W-:Y:S01]  /*20d0*/  ULDC UR10, c[0x0][0x288] ;  /* 0x0000a200000a7ab9 */ /* 0x000fe20000000800 */
[----:B------:R-:W-:Y:S01]  /*20e0*/  IMAD.SHL.U32 R6, R103, 0x80, RZ ;  /* 0x0000008067067824 */ /* 0x000fe200078e00ff */
[C---:B------:R-:W-:Y:S01]  /*20f0*/  LOP3.LUT R8, R100.reuse, 0x6, R95, 0xf8, !PT ;  /* 0x0000000664087812 */ /* 0x040fe200078ef85f */
[----:B------:R-:W-:Y:S01]  /*2100*/  UISETP.GT.U32.AND UP0, UPT, UR41, 0x6, UPT ;  /* 0x000000062900788c */ /* 0x000fe2000bf04070 */
[----:B------:R-:W-:Y:S01]  /*2110*/  ISETP.GE.AND P0, PT, R100, UR10, PT ;  /* 0x0000000a64007c0c */ /* 0x000fe2000bf06270 */
[----:B------:R-:W-:Y:S01]  /*2120*/  ULDC.64 UR6, c[0x0][0x5d0] ;  /* 0x0001740000067ab9 */ /* 0x000fe20000000a00 */
[----:B------:R-:W-:Y:S01]  /*2130*/  ULDC UR11, c[0x0][0x284] ;  /* 0x0000a100000b7ab9 */ /* 0x000fe20000000800 */
[----:B------:R-:W-:Y:S01]  /*2140*/  @UP1 UIMAD.WIDE.U32 UR4, UR41, 0x24924925, URZ ;  /* 0x24924925290418a5 */ /* 0x000fe2000f8e003f */
[----:B------:R-:W-:Y:S01]  /*2150*/  SHF.R.S32.HI R9, RZ, 0x1f, R8 ;  /* 0x0000001fff097819 */ /* 0x000fe20000011408 */
[----:B0-----:R-:W-:Y:S01]  /*2160*/  IMAD R0, R11, UR6, RZ ;  /* 0x000000060b007c24 */ /* 0x001fe2000f8e02ff */
[----:B------:R-:W-:Y:S01]  /*2170*/  UISETP.LT.U32.AND UP0, UPT, UR43, 0x7, UP0 ;  /* 0x000000072b00788c */ /* 0x000fe20008701070 */
[----:B------:R-:W-:Y:S01]  /*2180*/  ISETP.GE.OR P0, PT, R6, UR11, P0 ;  /* 0x0000000b06007c0c */ /* 0x000fe20008706670 */
[----:B------:R-:W-:Y:S01]  /*2190*/  @UP1 UIADD3 UR4, UR41, -UR5, URZ ;  /* 0x8000000529041290 */ /* 0x000fe2000fffe03f */
[C---:B------:R-:W-:Y:S01]  /*21a0*/  IMAD R3, R101.reuse, UR7, R0 ;  /* 0x0000000765037c24 */ /* 0x040fe2000f8e0200 */
[----:B------:R-:W-:Y:S01]  /*21b0*/  ULDC.64 UR8, c[0x0][0x5c8] ;  /* 0x0001720000087ab9 */ /* 0x000fe20000000a00 */
[----:B------:R-:W-:Y:S01]  /*21c0*/  IMAD.WIDE.U32 R4, R101, UR6, R8 ;  /* 0x0000000665047c25 */ /* 0x000fe2000f8e0008 */
[----:B------:R-:W-:-:S02]  /*21d0*/  USEL UR6, URZ, 0x1, !UP0 ;  /* 0x000000013f067887 */ /* 0x000fc4000c000000 */
[----:B------:R-:W-:Y:S01]  /*21e0*/  @UP1 ULEA.HI UR4, UR4, UR5, URZ, 0x1f ;  /* 0x0000000504041291 */ /* 0x000fe2000f8ff83f */
[----:B------:R-:W-:Y:S01]  /*21f0*/  IMAD.WIDE R104, R103, 0x80, R88 ;  /* 0x0000008067687825 */ /* 0x000fe200078e0258 */
[----:B------:R-:W-:Y:S02]  /*2200*/  ULOP3.LUT UR40, UR40, UR6, URZ, 0x3c, !UPT ;  /* 0x0000000628287292 */ /* 0x000fe4000f8e3c3f */
[----:B------:R-:W-:Y:S01]  /*2210*/  @UP1 USHF.R.U32.HI UR4, URZ, 0x2, UR4 ;  /* 0x000000023f041899 */ /* 0x000fe20008011604 */
[----:B------:R-:W-:Y:S02]  /*2220*/  IMAD.IADD R5, R5, 0x1, R3 ;  /* 0x0000000105057824 */ /* 0x000fe400078e0203 */
[----:B------:R-:W-:Y:S01]  /*2230*/  IMAD R3, R105, UR8, RZ ;  /* 0x0000000869037c24 */ /* 0x000fe2000f8e02ff */
[----:B------:R-:W-:Y:S01]  /*2240*/  @UP1 ULOP3.LUT UR40, UR40, 0x1, UR4, 0x78, !UPT ;  /* 0x0000000128281892 */ /* 0x000fe2000f8e7804 */
[----:B------:R-:W-:-:S04]  /*2250*/  IMAD.WIDE.U32 R106, R104, UR8, R4 ;  /* 0x00000008686a7c25 */ /* 0x000fc8000f8e0004 */
[----:B------:R-:W-:Y:S02]  /*2260*/  IMAD R7, R104, UR9, R3 ;  /* 0x0000000968077c24 */ /* 0x000fe4000f8e0203 */
[----:B------:R-:W-:Y:S01]  /*2270*/  IMAD.MOV.U32 R0, RZ, RZ, -0x1 ;  /* 0xffffffffff007424 */ /* 0x000fe200078e00ff */
[----:B------:R-:W-:Y:S06]  /*2280*/  @P0 BRA `(.L_x_34) ;  /* 0x00000040001c0947 */ /* 0x000fec0003800000 */
[----:B-----5:R-:W-:Y:S01]  /*2290*/  FSETP.NEU.AND P0, PT, R90, RZ, PT ;  /* 0x000000ff5a00720b */ /* 0x020fe20003f0d000 */
[----:B------:R-:W-:Y:S01]  /*22a0*/  IMAD.IADD R4, R94, 0x1, -R100 ;  /* 0x000000015e047824 */ /* 0x000fe200078e0a64 */
[----:B------:R-:W-:Y:S01]  /*22b0*/  BSSY B0, `(.L_x_34) ;  /* 0x0000404000007945 */ /* 0x000fe20003800000 */
[----:B------:R-:W-:Y:S02]  /*22c0*/  IMAD.IADD R3, R99, 0x1, -R6 ;  /* 0x0000000163037824 */ /* 0x000fe400078e0a06 */
[----:B------:R-:W-:Y:S01]  /*22d0*/  IMAD.IADD R103, R107, 0x1, R7 ;  /* 0x000000016b677824 */ /* 0x000fe200078e0207 */
[----:B------:R-:W-:-:S04]  /*22e0*/  ISETP.GT.AND P2, PT, R4, RZ, PT ;  /* 0x000000ff0400720c */ /* 0x000fc80003f44270 */
[----:B------:R-:W-:-:S03]  /*22f0*/  ISETP.GT.AND P1, PT, R3, RZ, P2 ;  /* 0x000000ff0300720c */ /* 0x000fc60001724270 */
[----:B------:R-:W-:Y:S10]  /*2300*/  @!P0 BRA `(.L_x_35) ;  /* 0x0000002c00288947 */ /* 0x000ff40003800000 */
[----:B------:R-:W0:Y:S01]  /*2310*/  LDC.64 R110, c[0x0][0x5b8] ;  /* 0x00016e00ff6e7b82 */ /* 0x000e220000000a00 */
[----:B------:R-:W-:-:S07]  /*2320*/  ULDC.64 UR4, c[0x0][0x5c0] ;  /* 0x0001700000047ab9 */ /* 0x000fce0000000a00 */
[----:B------:R-:W1:Y:S08]  /*2330*/  LDC.64 R112, c[0x0][0x5b0] ;  /* 0x00016c00ff707b82 */ /* 0x000e700000000a00 */
[----:B------:R-:W2:Y:S01]  /*2340*/  LDC.64 R114, c[0x0][0x5a8] ;  /* 0x00016a00ff727b82 */ /* 0x000ea20000000a00 */
[-C--:B0-----:R-:W-:Y:S02]  /*2350*/  IMAD R6, R11, R110.reuse, RZ ;  /* 0x0000006e0b067224 */ /* 0x081fe400078e02ff */
[----:B------:R-:W-:-:S04]  /*2360*/  IMAD.WIDE.U32 R108, R101, R110, R8 ;  /* 0x0000006e656c7225 */ /* 0x000fc800078e0008 */
[----:B------:R-:W-:Y:S02]  /*2370*/  IMAD R107, R101, R111, R6 ;  /* 0x0000006f656b7224 */ /* 0x000fe400078e0206 */
[-C--:B-1----:R-:W-:Y:S02]  /*2380*/  IMAD R5, R105, R112.reuse, RZ ;  /* 0x0000007069057224 */ /* 0x082fe400078e02ff */
[----:B------:R-:W-:Y:S02]  /*2390*/  IMAD.IADD R13, R109, 0x1, R107 ;  /* 0x000000016d0d7824 */ /* 0x000fe400078e026b */
[----:B------:R-:W-:Y:S02]  /*23a0*/  IMAD.MOV.U32 R12, RZ, RZ, R108 ;  /* 0x000000ffff0c7224 */ /* 0x000fe400078e006c */
[C---:B------:R-:W-:Y:S02]  /*23b0*/  IMAD R111, R104.reuse, R113, R5 ;  /* 0x00000071686f7224 */ /* 0x040fe400078e0205 */
[----:B------:R-:W-:-:S04]  /*23c0*/  IMAD.WIDE.U32 R6, R104, R112, R12 ;  /* 0x0000007068067225 */ /* 0x000fc800078e000c */
[----:B------:R-:W-:Y:S01]  /*23d0*/  IMAD.IADD R5, R7, 0x1, R111 ;  /* 0x0000000107057824 */ /* 0x000fe200078e026f */
[----:B--2---:R-:W-:-:S04]  /*23e0*/  LEA R14, P0, R6, R114, 0x1 ;  /* 0x00000072060e7211 */ /* 0x004fc800078008ff */
[----:B------:R-:W-:-:S05]  /*23f0*/  LEA.HI.X R15, R6, R115, R5, 0x1, P0 ;  /* 0x00000073060f7211 */ /* 0x000fca00000f0c05 */
[----:B------:R0:W2:Y:S01]  /*2400*/  @P1 LDG.E.LTC128B.U16 R5, desc[UR38][R14.64] ;  /* 0x000000260e051981 */ /* 0x0000a2000c1e1520 */
[----:B------:R-:W-:Y:S01]  /*2410*/  LEA R10, P0, R106, UR4, 0x1 ;  /* 0x000000046a0a7c11 */ /* 0x000fe2000f8008ff */
[----:B------:R-:W-:Y:S01]  /*2420*/  IMAD.WIDE.U32 R6, R104, R112, R8 ;  /* 0x0000007068067225 */ /* 0x000fe200078e0008 */
[----:B------:R-:W-:Y:S03]  /*2430*/  BSSY B1, `(.L_x_36) ;  /* 0x0000012000017945 */ /* 0x000fe60003800000 */
[----:B------:R-:W-:Y:S02]  /*2440*/  IMAD.IADD R7, R111, 0x1, R7 ;  /* 0x000000016f077824 */ /* 0x000fe400078e0207 */
[----:B------:R-:W-:Y:S01]  /*2450*/  IMAD.WIDE.U32 R20, R101, R110, R6 ;  /* 0x0000006e65147225 */ /* 0x000fe200078e0006 */
[----:B0-----:R-:W-:-:S03]  /*2460*/  SHF.L.U64.HI R15, R112, 0x3, R113 ;  /* 0x00000003700f7819 */ /* 0x001fc60000010271 */
[----:B------:R-:W-:Y:S01]  /*2470*/  IMAD.IADD R7, R107, 0x1, R21 ;  /* 0x000000016b077824 */ /* 0x000fe200078e0215 */
[----:B------:R-:W-:Y:S01]  /*2480*/  LEA R6, P4, R20, R114, 0x1 ;  /* 0x0000007214067211 */ /* 0x000fe200078808ff */
[----:B------:R-:W-:-:S03]  /*2490*/  IMAD.SHL.U32 R14, R112, 0x8, RZ ;  /* 0x00000008700e7824 */ /* 0x000fc600078e00ff */
[----:B------:R-:W-:Y:S01]  /*24a0*/  LEA.HI.X R7, R20, R115, R7, 0x1, P4 ;  /* 0x0000007314077211 */ /* 0x000fe200020f0c07 */
[----:B--2---:R-:W-:-:S05]  /*24b0*/  HADD2.F32 R11, -RZ, R5.H0_H0 ;  /* 0x20000005ff0b7230 */ /* 0x004fca0000004100 */
[----:B------:R-:W-:-:S04]  /*24c0*/  FMUL R11, R11, R90 ;  /* 0x0000005a0b0b7220 */ /* 0x000fc80000400000 */
[----:B------:R-:W-:Y:S01]  /*24d0*/  FFMA R24, R24, R23, R11 ;  /* 0x0000001718187223 */ /* 0x000fe2000000000b */
[----:B------:R-:W-:Y:S02]  /*24e0*/  LEA.HI.X R11, R106, UR5, R103, 0x1, P0 ;  /* 0x000000056a0b7c11 */ /* 0x000fe400080f0c67 */
[----:B------:R-:W-:Y:S02]  /*24f0*/  ISETP.GT.AND P0, PT, R4, 0x1, PT ;  /* 0x000000010400780c */ /* 0x000fe40003f04270 */
[----:B------:R-:W-:Y:S02]  /*2500*/  F2FP.F16.F32.PACK_AB R24, RZ, R24 ;  /* 0x00000018ff18723e */ /* 0x000fe400000000ff */
[----:B------:R-:W-:-:S03]  /*2510*/  ISETP.GT.AND P3, PT, R3, RZ, P0 ;  /* 0x000000ff0300720c */ /* 0x000fc60000764270 */
[----:B------:R0:W-:Y:S10]  /*2520*/  @P1 STG.E.U16 desc[UR38][R10.64], R24 ;  /* 0x000000180a001986 */ /* 0x0001f4000c101526 */
[----:B------:R-:W-:Y:S05]  /*2530*/  @!P3 BRA `(.L_x_37) ;  /* 0x000000000004b947 */ /* 0x000fea0003800000 */
[----:B------:R1:W5:Y:S02]  /*2540*/  LDG.E.LTC128B.U16 R5, desc[UR38][R6.64+0x2] ;  /* 0x0000022606057981 */ /* 0x000364000c1e1520 */
.L_x_37:
[----:B------:R-:W-:Y:S05]  /*2550*/  BSYNC B1 ;  /* 0x0000000000017941 */ /* 0x000fea0003800000 */
.L_x_36:
[----:B-----5:R-:W-:Y:S01]  /*2560*/  HADD2.F32 R103, -RZ, R5.H0_H0 ;  /* 0x20000005ff677230 */ /* 0x020fe20000004100 */
[----:B------:R-:W-:Y:S01]  /*2570*/  ISETP.GT.AND P2, PT, R3, 0x8, P2 ;  /* 0x000000080300780c */ /* 0x000fe20001744270 */
[----:B------:R-:W-:Y:S01]  /*2580*/  IMAD.WIDE.U32 R20, R104, R112, R14 ;  /* 0x0000007068147225 */ /* 0x000fe200078e000e */
[----:B0-----:R-:W-:-:S03]  /*2590*/  PRMT R24, R5, 0x7610, R24 ;  /* 0x0000761005187816 */ /* 0x001fc60000000018 */
[----:B------:R-:W-:Y:S01]  /*25a0*/  FMUL R12, R103, R90 ;  /* 0x0000005a670c7220 */ /* 0x000fe20000400000 */
[----:B------:R-:W-:Y:S01]  /*25b0*/  IMAD.IADD R111, R111, 0x1, R21 ;  /* 0x000000016f6f7824 */ /* 0x000fe200078e0215 */
[----:B------:R-:W-:Y:S02]  /*25c0*/  IADD3 R108, P1, R108, R20, RZ ;  /* 0x000000146c6c7210 */ /* 0x000fe40007f3e0ff */
[----:B------:R-:W-:-:S03]  /*25d0*/  FFMA R12, R25, R23, R12 ;  /* 0x00000017190c7223 */ /* 0x000fc6000000000c */
[----:B------:R-:W-:Y:S01]  /*25e0*/  IMAD.X R13, R111, 0x1, R13, P1 ;  /* 0x000000016f0d7824 */ /* 0x000fe200008e060d */
[C---:B------:R-:W-:Y:S02]  /*25f0*/  LEA R14, P1, R108.reuse, R114, 0x1 ;  /* 0x000000726c0e7211 */ /* 0x040fe400078208ff */
[----:B------:R-:W-:Y:S02]  /*2600*/  F2FP.F16.F32.PACK_AB R12, RZ, R12 ;  /* 0x0000000cff0c723e */ /* 0x000fe400000000ff */
[----:B------:R-:W-:Y:S02]  /*2610*/  LEA.HI.X R15, R108, R115, R13, 0x1, P1 ;  /* 0x000000736c0f7211 */ /* 0x000fe400008f0c0d */
[----:B------:R-:W-:-:S05]  /*2620*/  PRMT R21, R12, 0x7610, R21 ;  /* 0x000076100c157816 */ /* 0x000fca0000000015 */
[----:B------:R0:W-:Y:S04]  /*2630*/  @P3 STG.E.U16 desc[UR38][R10.64+0x2], R21 ;  /* 0x000002150a003986 */ /* 0x0001e8000c101526 */
[----:B------:R-:W2:Y:S01]  /*2640*/  @P2 LDG.E.LTC128B.U16 R24, desc[UR38][R14.64] ;  /* 0x000000260e182981 */ /* 0x000ea2000c1e1520 */
[----:B------:R-:W-:Y:S01]  /*2650*/  IADD3 R20, P1, R8, R20, RZ ;  /* 0x0000001408147210 */ /* 0x000fe20007f3e0ff */
[----:B------:R-:W-:Y:S01]  /*2660*/  BSSY B1, `(.L_x_38) ;  /* 0x0000011000017945 */ /* 0x000fe20003800000 */
[----:B------:R-:W-:Y:S02]  /*2670*/  SHF.L.U64.HI R13, R91, 0x1, R92 ;  /* 0x000000015b0d7819 */ /* 0x000fe4000001025c */
[----:B------:R-:W-:Y:S01]  /*2680*/  ISETP.GT.AND P0, PT, R3, 0x8, P0 ;  /* 0x000000080300780c */ /* 0x000fe20000704270 */
[----:B0-----:R-:W-:Y:S01]  /*2690*/  IMAD.X R21, R9, 0x1, R111, P1 ;  /* 0x0000000109157824 */ /* 0x001fe200008e066f */
[----:B------:R-:W-:Y:S01]  /*26a0*/  LEA R12, P1, R91, R10, 0x1 ;  /* 0x0000000a5b0c7211 */ /* 0x000fe200078208ff */
[----:B------:R-:W-:-:S04]  /*26b0*/  IMAD.WIDE.U32 R20, R101, R110, R20 ;  /* 0x0000006e65147225 */ /* 0x000fc800078e0014 */
[----:B------:R-:W-:Y:S01]  /*26c0*/  IMAD.X R13, R13, 0x1, R11, P1 ;  /* 0x000000010d0d7824 */ /* 0x000fe200008e060b */
[----:B------:R-:W-:Y:S01]  /*26d0*/  LEA R8, P3, R20, R114, 0x1 ;  /* 0x0000007214087211 */ /* 0x000fe200078608ff */
[----:B------:R-:W-:-:S05]  /*26e0*/  IMAD.IADD R9, R107, 0x1, R21 ;  /* 0x000000016b097824 */ /* 0x000fca00078e0215 */
[----:B------:R-:W-:Y:S01]  /*26f0*/  LEA.HI.X R9, R20, R115, R9, 0x1, P3 ;  /* 0x0000007314097211 */ /* 0x000fe200018f0c09 */
[----:B--2---:R-:W-:-:S05]  /*2700*/  HADD2.F32 R5, -RZ, R24.H0_H0 ;  /* 0x20000018ff057230 */ /* 0x004fca0000004100 */
[----:B------:R-:W-:-:S04]  /*2710*/  FMUL R5, R5, R90 ;  /* 0x0000005a05057220 */ /* 0x000fc80000400000 */
[----:B------:R-:W-:-:S05]  /*2720*/  FFMA R5, R26, R23, R5 ;  /* 0x000000171a057223 */ /* 0x000fca0000000005 */
[----:B------:R-:W-:-:S05]  /*2730*/  F2FP.F16.F32.PACK_AB R5, RZ, R5 ;  /* 0x00000005ff05723e */ /* 0x000fca00000000ff */
[----:B------:R0:W-:Y:S01]  /*2740*/  @P2 STG.E.U16 desc[UR38][R12.64], R5 ;  /* 0x000000050c002986 */ /* 0x0001e2000c101526 */
[----:B------:R-:W-:Y:S05]  /*2750*/  @!P0 BRA `(.L_x_39) ;  /* 0x0000000000048947 */ /* 0x000fea0003800000 */
[----:B------:R2:W5:Y:S02]  /*2760*/  LDG.E.LTC128B.U16 R24, desc[UR38][R8.64+0x2] ;  /* 0x0000022608187981 */ /* 0x000564000c1e1520 */
.L_x_39:
[----:B------:R-:W-:Y:S05]  /*2770*/  BSYNC B1 ;  /* 0x0000000000017941 */ /* 0x000fea0003800000 */
.L_x_38:
[----:B0----5:R-:W-:Y:S01]  /*2780*/  HADD2.F32 R5, -RZ, R24.H0_H0 ;  /* 0x20000018ff057230 */ /* 0x021fe20000004100 */
[----:B------:R-:W-:Y:S01]  /*2790*/  ISETP.GT.AND P1, PT, R4, 0x8, PT ;  /* 0x000000080400780c */ /* 0x000fe20003f24270 */
[----:B------:R-:W-:Y:S03]  /*27a0*/  BSSY B1, `(.L_x_40) ;  /* 0x0000008000017945 */ /* 0x000fe60003800000 */
[----:B------:R-:W-:Y:S01]  /*27b0*/  FMUL R14, R5, R90 ;  /* 0x0000005a050e7220 */ /* 0x000fe20000400000 */
[----:B------:R-:W-:-:S03]  /*27c0*/  ISETP.GT.AND P2, PT, R3, RZ, P1 ;  /* 0x000000ff0300720c */ /* 0x000fc60000f44270 */
[----:B------:R-:W-:-:S05]  /*27d0*/  FFMA R14, R27, R23, R14 ;  /* 0x000000171b0e7223 */ /* 0x000fca000000000e */
[----:B------:R-:W-:-:S05]  /*27e0*/  F2FP.F16.F32.PACK_AB R14, RZ, R14 ;  /* 0x0000000eff0e723e */ /* 0x000fca00000000ff */
[----:B------:R0:W-:Y:S01]  /*27f0*/  @P0 STG.E.U16 desc[UR38][R12.64+0x2], R14 ;  /* 0x0000020e0c000986 */ /* 0x0001e2000c101526 */
[----:B------:R-:W-:Y:S05]  /*2800*/  @!P2 BRA `(.L_x_41) ;  /* 0x000000000004a947 */ /* 0x000fea0003800000 */
[----:B------:R3:W5:Y:S02]  /*2810*/  LDG.E.LTC128B.U16 R24, desc[UR38][R6.64+0x10] ;  /* 0x0000102606187981 */ /* 0x000764000c1e1520 */
.L_x_41:
[----:B------:R-:W-:Y:S05]  /*2820*/  BSYNC B1 ;  /* 0x0000000000017941 */ /* 0x000fea0003800000 */
.L_x_40:
[----:B-----5:R-:W-:Y:S01]  /*2830*/  HADD2.F32 R5, -RZ, R24.H0_H0 ;  /* 0x20000018ff057230 */ /* 0x020fe20000004100 */
        /* <DEDUP_REMOVED lines=9> */
.L_x_43:
[----:B------:R-:W-:Y:S05]  /*28d0*/  BSYNC B1 ;  /* 0x0000000000017941 */ /* 0x000fea0003800000 */
.L_x_42:
[----:B----45:R-:W-:Y:S01]  /*28e0*/  HADD2.F32 R5, -RZ, R24.H0_H0 ;  /* 0x20000018ff057230 */ /* 0x030fe20000004100 */
[----:B------:R-:W-:Y:S01]  /*28f0*/  ISETP.GT.AND P1, PT, R3, 0x8, P1 ;  /* 0x000000080300780c */ /* 0x000fe20000f24270 */
[----:B------:R-:W-:Y:S03]  /*2900*/  BSSY B1, `(.L_x_44) ;  /* 0x0000007000017945 */ /* 0x000fe60003800000 */
[----:B0-----:R-:W-:-:S04]  /*2910*/  FMUL R14, R5, R90 ;  /* 0x0000005a050e7220 */ /* 0x001fc80000400000 */
[----:B------:R-:W-:-:S05]  /*2920*/  FFMA R14, R29, R23, R14 ;  /* 0x000000171d0e7223 */ /* 0x000fca000000000e */
[----:B------:R-:W-:-:S05]  /*2930*/  F2FP.F16.F32.PACK_AB R14, RZ, R14 ;  /* 0x0000000eff0e723e */ /* 0x000fca00000000ff */
[----:B------:R0:W-:Y:S01]  /*2940*/  @P3 STG.E.U16 desc[UR38][R10.64+0x12], R14 ;  /* 0x0000120e0a003986 */ /* 0x0001e2000c101526 */
[----:B------:R-:W-:Y:S05]  /*2950*/  @!P1 BRA `(.L_x_45) ;  /* 0x0000000000049947 */ /* 0x000fea0003800000 */
[----:B------:R4:W5:Y:S02]  /*2960*/  LDG.E.LTC128B.U16 R24, desc[UR38][R8.64+0x10] ;  /* 0x0000102608187981 */ /* 0x000964000c1e1520 */
.L_x_45:
[----:B------:R-:W-:Y:S05]  /*2970*/  BSYNC B1 ;  /* 0x0000000000017941 */ /* 0x000fea0003800000 */
.L_x_44:
[----:B-----5:R-:W-:Y:S01]  /*2980*/  HADD2.F32 R5, -RZ, R24.H0_H0 ;  /* 0x20000018ff057230 */ /* 0x020fe20000004100 */
[----:B------:R-:W-:Y:S01]  /*2990*/  ISETP.GT.AND P0, PT, R3, 0x8, P0 ;  /* 0x000000080300780c */ /* 0x000fe20000704270 */
[----:B------:R-:W-:Y:S03]  /*29a0*/  BSSY B1, `(.L_x_46) ;  /* 0x0000007000017945 */ /* 0x000fe60003800000 */
[----:B------:R-:W-:-:S04]  /*29b0*/  FMUL R5, R5, R90 ;  /* 0x0000005a05057220 */ /* 0x000fc80000400000 */
[----:B------:R-:W-:-:S05]  /*29c0*/  FFMA R5, R30, R23, R5 ;  /* 0x000000171e057223 */ /* 0x000fca0000000005 */
[----:B------:R-:W-:-:S05]  /*29d0*/  F2FP.F16.F32.PACK_AB R5, RZ, R5 ;  /* 0x00000005ff05723e */ /* 0x000fca00000000ff */
[----:B------:R0:W-:Y:S01]  /*29e0*/  @P1 STG.E.U16 desc[UR38][R12.64+0x10], R5 ;  /* 0x000010050c001986 */ /* 0x0001e2000c101526 */
[----:B------:R-:W-:Y:S05]  /*29f0*/  @!P0 BRA `(.L_x_47) ;  /* 0x0000000000048947 */ /* 0x000fea0003800000 */
[----:B------:R0:W5:Y:S02]  /*2a00*/  LDG.E.LTC128B.U16 R24, desc[UR38][R8.64+0x12] ;  /* 0x0000122608187981 */ /* 0x000164000c1e1520 */
.L_x_47:
[----:B------:R-:W-:Y:S05]  /*2a10*/  BSYNC B1 ;  /* 0x0000000000017941 */ /* 0x000fea0003800000 */
.L_x_46:
        /* <DEDUP_REMOVED lines=10> */
.L_x_49:
[----:B------:R-:W-:Y:S05]  /*2ac0*/  BSYNC B1 ;  /* 0x0000000000017941 */ /* 0x000fea0003800000 */
.L_x_48:
        /* <DEDUP_REMOVED lines=10> */
.L_x_51:
[----:B------:R-:W-:Y:S05]  /*2b70*/  BSYNC B1 ;  /* 0x0000000000017941 */ /* 0x000fea0003800000 */
.L_x_50:
[----:B0----5:R-:W-:Y:S01]  /*2b80*/  HADD2.F32 R5, -RZ, R24.H0_H0 ;  /* 0x20000018ff057230 */ /* 0x021fe20000004100 */
        /* <DEDUP_REMOVED lines=8> */
.L_x_53:
[----:B------:R-:W-:Y:S05]  /*2c10*/  BSYNC B1 ;  /* 0x0000000000017941 */ /* 0x000fea0003800000 */
.L_x_52:
        /* <DEDUP_REMOVED lines=9> */
.L_x_55:
[----:B------:R-:W-:Y:S05]  /*2cb0*/  BSYNC B1 ;  /* 0x0000000000017941 */ /* 0x000fea0003800000 */
.L_x_54:
        /* <DEDUP_REMOVED lines=10> */
.L_x_57:
[----:B------:R-:W-:Y:S05]  /*2d60*/  BSYNC B1 ;  /* 0x0000000000017941 */ /* 0x000fea0003800000 */
.L_x_56:
        /* <DEDUP_REMOVED lines=10> */
.L_x_59:
[----:B------:R-:W-:Y:S05]  /*2e10*/  BSYNC B1 ;  /* 0x0000000000017941 */ /* 0x000fea0003800000 */
.L_x_58:
        /* <DEDUP_REMOVED lines=9> */
.L_x_61:
[----:B------:R-:W-:Y:S05]  /*2eb0*/  BSYNC B1 ;  /* 0x0000000000017941 */ /* 0x000fea0003800000 */
.L_x_60:
        /* <DEDUP_REMOVED lines=9> */
.L_x_63:
[----:B------:R-:W-:Y:S05]  /*2f50*/  BSYNC B1 ;  /* 0x0000000000017941 */ /* 0x000fea0003800000 */
.L_x_62:
        /* <DEDUP_REMOVED lines=10> */
.L_x_65:
[----:B------:R-:W-:Y:S05]  /*3000*/  BSYNC B1 ;  /* 0x0000000000017941 */ /* 0x000fea0003800000 */
.L_x_64:
        /* <DEDUP_REMOVED lines=10> */
.L_x_67:
[----:B------:R-:W-:Y:S05]  /*30b0*/  BSYNC B1 ;  /* 0x0000000000017941 */ /* 0x000fea0003800000 */
.L_x_66:
        /* <DEDUP_REMOVED lines=9> */
.L_x_69:
[----:B------:R-:W-:Y:S05]  /*3150*/  BSYNC B1 ;  /* 0x0000000000017941 */ /* 0x000fea0003800000 */
.L_x_68:
        /* <DEDUP_REMOVED lines=9> */
.L_x_71:
[----:B------:R-:W-:Y:S05]  /*31f0*/  BSYNC B1 ;  /* 0x0000000000017941 */ /* 0x000fea0003800000 */
.L_x_70:
        /* <DEDUP_REMOVED lines=10> */
.L_x_73:
[----:B------:R-:W-:Y:S05]  /*32a0*/  BSYNC B1 ;  /* 0x0000000000017941 */ /* 0x000fea0003800000 */
.L_x_72:
        /* <DEDUP_REMOVED lines=10> */
.L_x_75:
[----:B------:R-:W-:Y:S05]  /*3350*/  BSYNC B1 ;  /* 0x0000000000017941 */ /* 0x000fea0003800000 */
.L_x_74:
        /* <DEDUP_REMOVED lines=9> */
.L_x_77:
[----:B------:R-:W-:Y:S05]  /*33f0*/  BSYNC B1 ;  /* 0x0000000000017941 */ /* 0x000fea0003800000 */
.L_x_76:
        /* <DEDUP_REMOVED lines=9> */
.L_x_79:
[----:B------:R-:W-:Y:S05]  /*3490*/  BSYNC B1 ;  /* 0x0000000000017941 */ /* 0x000fea0003800000 */
.L_x_78:
        /* <DEDUP_REMOVED lines=10> */
.L_x_81:
[----:B------:R-:W-:Y:S05]  /*3540*/  BSYNC B1 ;  /* 0x0000000000017941 */ /* 0x000fea0003800000 */
.L_x_80:
        /* <DEDUP_REMOVED lines=10> */
.L_x_83:
[----:B------:R-:W-:Y:S05]  /*35f0*/  BSYNC B1 ;  /* 0x0000000000017941 */ /* 0x000fea0003800000 */
.L_x_82:
        /* <DEDUP_REMOVED lines=9> */
.L_x_85:
[----:B------:R-:W-:Y:S05]  /*3690*/  BSYNC B1 ;  /* 0x0000000000017941 */ /* 0x000fea0003800000 */
.L_x_84:
        /* <DEDUP_REMOVED lines=9> */
.L_x_87:
[----:B------:R-:W-:Y:S05]  /*3730*/  BSYNC B1 ;  /* 0x0000000000017941 */ /* 0x000fea0003800000 */
.L_x_86:
        /* <DEDUP_REMOVED lines=10> */
.L_x_89:
[----:B------:R-:W-:Y:S05]  /*37e0*/  BSYNC B1 ;  /* 0x0000000000017941 */ /* 0x000fea0003800000 */
.L_x_88:
        /* <DEDUP_REMOVED lines=10> */
.L_x_91:
[----:B------:R-:W-:Y:S05]  /*3890*/  BSYNC B1 ;  /* 0x0000000000017941 */ /* 0x000fea0003800000 */
.L_x_90:
        /* <DEDUP_REMOVED lines=9> */
.L_x_93:
[----:B------:R-:W-:Y:S05]  /*3930*/  BSYNC B1 ;  /* 0x0000000000017941 */ /* 0x000fea0003800000 */
.L_x_92:
        /* <DEDUP_REMOVED lines=9> */
.L_x_95:
[----:B------:R-:W-:Y:S05]  /*39d0*/  BSYNC B1 ;  /* 0x0000000000017941 */ /* 0x000fea0003800000 */
.L_x_94:
        /* <DEDUP_REMOVED lines=10> */
.L_x_97:
[----:B------:R-:W-:Y:S05]  /*3a80*/  BSYNC B1 ;  /* 0x0000000000017941 */ /* 0x000fea0003800000 */
.L_x_96:
        /* <DEDUP_REMOVED lines=10> */
.L_x_99:
[----:B------:R-:W-:Y:S05]  /*3b30*/  BSYNC B1 ;  /* 0x0000000000017941 */ /* 0x000fea0003800000 */
.L_x_98:
        /* <DEDUP_REMOVED lines=9> */
.L_x_101:
[----:B------:R-:W-:Y:S05]  /*3bd0*/  BSYNC B1 ;  /* 0x0000000000017941 */ /* 0x000fea0003800000 */
.L_x_100:
        /* <DEDUP_REMOVED lines=9> */
.L_x_103:
[----:B------:R-:W-:Y:S05]  /*3c70*/  BSYNC B1 ;  /* 0x0000000000017941 */ /* 0x000fea0003800000 */
.L_x_102:
        /* <DEDUP_REMOVED lines=10> */
.L_x_105:
[----:B------:R-:W-:Y:S05]  /*3d20*/  BSYNC B1 ;  /* 0x0000000000017941 */ /* 0x000fea0003800000 */
.L_x_104:
        /* <DEDUP_REMOVED lines=10> */
.L_x_107:
[----:B------:R-:W-:Y:S05]  /*3dd0*/  BSYNC B1 ;  /* 0x0000000000017941 */ /* 0x000fea0003800000 */
.L_x_106:
        /* <DEDUP_REMOVED lines=9> */
.L_x_109:
[----:B------:R-:W-:Y:S05]  /*3e70*/  BSYNC B1 ;  /* 0x0000000000017941 */ /* 0x000fea0003800000 */
.L_x_108:
        /* <DEDUP_REMOVED lines=9> */
.L_x_111:
[----:B------:R-:W-:Y:S05]  /*3f10*/  BSYNC B1 ;  /* 0x0000000000017941 */ /* 0x000fea0003800000 */
.L_x_110:
        /* <DEDUP_REMOVED lines=10> */
.L_x_113:
[----:B------:R-:W-:Y:S05]  /*3fc0*/  BSYNC B1 ;  /* 0x0000000000017941 */ /* 0x000fea0003800000 */
.L_x_112:
        /* <DEDUP_REMOVED lines=10> */
.L_x_115:
[----:B------:R-:W-:Y:S05]  /*4070*/  BSYNC B1 ;  /* 0x0000000000017941 */ /* 0x000fea0003800000 */
.L_x_114:
        /* <DEDUP_REMOVED lines=9> */
.L_x_117:
[----:B------:R-:W-:Y:S05]  /*4110*/  BSYNC B1 ;  /* 0x0000000000017941 */ /* 0x000fea0003800000 */
.L_x_116:
        /* <DEDUP_REMOVED lines=9> */
.L_x_119:
[----:B------:R-:W-:Y:S05]  /*41b0*/  BSYNC B1 ;  /* 0x0000000000017941 */ /* 0x000fea0003800000 */
.L_x_118:
        /* <DEDUP_REMOVED lines=10> */
.L_x_121:
[----:B------:R-:W-:Y:S05]  /*4260*/  BSYNC B1 ;  /* 0x0000000000017941 */ /* 0x000fea0003800000 */
.L_x_120:
        /* <DEDUP_REMOVED lines=10> */
.L_x_123:
[----:B------:R-:W-:Y:S05]  /*4310*/  BSYNC B1 ;  /* 0x0000000000017941 */ /* 0x000fea0003800000 */
.L_x_122:
        /* <DEDUP_REMOVED lines=9> */
.L_x_125:
[----:B------:R-:W-:Y:S05]  /*43b0*/  BSYNC B1 ;  /* 0x0000000000017941 */ /* 0x000fea0003800000 */
.L_x_124:
        /* <DEDUP_REMOVED lines=9> */
.L_x_127:
[----:B------:R-:W-:Y:S05]  /*4450*/  BSYNC B1 ;  /* 0x0000000000017941 */ /* 0x000fea0003800000 */
.L_x_126:
        /* <DEDUP_REMOVED lines=10> */
.L_x_129:
[----:B------:R-:W-:Y:S05]  /*4500*/  BSYNC B1 ;  /* 0x0000000000017941 */ /* 0x000fea0003800000 */
.L_x_128:
        /* <DEDUP_REMOVED lines=10> */
.L_x_131:
[----:B------:R-:W-:Y:S05]  /*45b0*/  BSYNC B1 ;  /* 0x0000000000017941 */ /* 0x000fea0003800000 */
.L_x_130:
        /* <DEDUP_REMOVED lines=9> */
.L_x_133:
[----:B------:R-:W-:Y:S05]  /*4650*/  BSYNC B1 ;  /* 0x0000000000017941 */ /* 0x000fea0003800000 */
.L_x_132:
        /* <DEDUP_REMOVED lines=9> */
.L_x_135:
[----:B------:R-:W-:Y:S05]  /*46f0*/  BSYNC B1 ;  /* 0x0000000000017941 */ /* 0x000fea0003800000 */
.L_x_134:
        /* <DEDUP_REMOVED lines=10> */
.L_x_137:
[----:B------:R-:W-:Y:S05]  /*47a0*/  BSYNC B1 ;  /* 0x0000000000017941 */ /* 0x000fea0003800000 */
.L_x_136:
        /* <DEDUP_REMOVED lines=10> */
.L_x_139:
[----:B------:R-:W-:Y:S05]  /*4850*/  BSYNC B1 ;  /* 0x0000000000017941 */ /* 0x000fea0003800000 */
.L_x_138:
        /* <DEDUP_REMOVED lines=9> */
.L_x_141:
[----:B------:R-:W-:Y:S05]  /*48f0*/  BSYNC B1 ;  /* 0x0000000000017941 */ /* 0x000fea0003800000 */
.L_x_140:
        /* <DEDUP_REMOVED lines=9> */
.L_x_143:
[----:B------:R-:W-:Y:S05]  /*4990*/  BSYNC B1 ;  /* 0x0000000000017941 */ /* 0x000fea0003800000 */
.L_x_142:
        /* <DEDUP_REMOVED lines=10> */
.L_x_145:
[----:B------:R-:W-:Y:S05]  /*4a40*/  BSYNC B1 ;  /* 0x0000000000017941 */ /* 0x000fea0003800000 */
.L_x_144:
        /* <DEDUP_REMOVED lines=10> */
.L_x_147:
[----:B------:R-:W-:Y:S05]  /*4af0*/  BSYNC B1 ;  /* 0x0000000000017941 */ /* 0x000fea0003800000 */
.L_x_146:
        /* <DEDUP_REMOVED lines=9> */
.L_x_149:
[----:B------:R-:W-:Y:S05]  /*4b90*/  BSYNC B1 ;  /* 0x0000000000017941 */ /* 0x000fea0003800000 */
.L_x_148:
        /* <DEDUP_REMOVED lines=9> */
.L_x_151:
[----:B------:R-:W-:Y:S05]  /*4c30*/  BSYNC B1 ;  /* 0x0000000000017941 */ /* 0x000fea0003800000 */
.L_x_150:
        /* <DEDUP_REMOVED lines=10> */
.L_x_153:
[----:B------:R-:W-:Y:S05]  /*4ce0*/  BSYNC B1 ;  /* 0x0000000000017941 */ /* 0x000fea0003800000 */
.L_x_152:
[----:B-----5:R-:W-:Y:S01]  /*4cf0*/  HADD2.F32 R5, -RZ, R24.H0_H0 ;  /* 0x20000018ff057230 */ /* 0x020fe20000004100 */
[----:B------:R-:W-:Y:S01]  /*4d00*/  ISETP.GT.AND P0, PT, R4, 0x79, PT ;  /* 0x000000790400780c */ /* 0x000fe20003f04270 */
[----:B------:R-:W-:Y:S01]  /*4d10*/  @P2 IMAD.MOV.U32 R4, RZ, RZ, R10 ;  /* 0x000000ffff042224 */ /* 0x000fe200078e000a */
[----:B------:R-:W-:Y:S02]  /*4d20*/  BSSY B1, `(.L_x_154) ;  /* 0x000000a000017945 */ /* 0x000fe40003800000 */
[----:B------:R-:W-:Y:S01]  /*4d30*/  FMUL R5, R5, R90 ;  /* 0x0000005a05057220 */ /* 0x000fe20000400000 */
[----:B------:R-:W-:-:S03]  /*4d40*/  ISETP.GT.AND P3, PT, R3, RZ, P0 ;  /* 0x000000ff0300720c */ /* 0x000fc60000764270 */
[----:B------:R-:W-:-:S05]  /*4d50*/  FFMA R5, R84, R23, R5 ;  /* 0x0000001754057223 */ /* 0x000fca0000000005 */
[----:B------:R-:W-:-:S04]  /*4d60*/  F2FP.F16.F32.PACK_AB R5, RZ, R5 ;  /* 0x00000005ff05723e */ /* 0x000fc800000000ff */
[----:B0-----:R-:W-:Y:S01]  /*4d70*/  PRMT R14, R5, 0x7610, R14 ;  /* 0x00007610050e7816 */ /* 0x001fe2000000000e */
[----:B------:R-:W-:-:S05]  /*4d80*/  @P2 IMAD.MOV.U32 R5, RZ, RZ, R11 ;  /* 0x000000ffff052224 */ /* 0x000fca00078e000b */
[----:B------:R0:W-:Y:S01]  /*4d90*/  @P2 STG.E.U16 desc[UR38][R4.64+0xf0], R14 ;  /* 0x0000f00e04002986 */ /* 0x0001e2000c101526 */
[----:B------:R-:W-:Y:S05]  /*4da0*/  @!P3 BRA `(.L_x_155) ;  /* 0x000000000004b947 */ /* 0x000fea0003800000 */
[----:B------:R0:W5:Y:S02]  /*4db0*/  LDG.E.LTC128B.U16 R24, desc[UR38][R6.64+0xf2] ;  /* 0x0000f22606187981 */ /* 0x000164000c1e1520 */
.L_x_155:
[----:B------:R-:W-:Y:S05]  /*4dc0*/  BSYNC B1 ;  /* 0x0000000000017941 */ /* 0x000fea0003800000 */
.L_x_154:
        /* <DEDUP_REMOVED lines=9> */
.L_x_157:
[----:B------:R-:W-:Y:S05]  /*4e60*/  BSYNC B1 ;  /* 0x0000000000017941 */ /* 0x000fea0003800000 */
.L_x_156:
[----:B-----5:R-:W-:Y:S01]  /*4e70*/  HADD2.F32 R5, -RZ, R24.H0_H0 ;  /* 0x20000018ff057230 */ /* 0x020fe20000004100 */
[----:B------:R-:W-:Y:S01]  /*4e80*/  ISETP.GT.AND P0, PT, R3, 0x8, P0 ;  /* 0x000000080300780c */ /* 0x000fe20000704270 */
[----:B0-----:R-:W-:Y:S01]  /*4e90*/  @P1 IMAD.MOV.U32 R4, RZ, RZ, R12 ;  /* 0x000000ffff041224 */ /* 0x001fe200078e000c */
[----:B------:R-:W-:Y:S02]  /*4ea0*/  BSSY B1, `(.L_x_158) ;  /* 0x0000009000017945 */ /* 0x000fe40003800000 */
[----:B------:R-:W-:-:S04]  /*4eb0*/  FMUL R5, R5, R90 ;  /* 0x0000005a05057220 */ /* 0x000fc80000400000 */
[----:B------:R-:W-:-:S05]  /*4ec0*/  FFMA R5, R86, R23, R5 ;  /* 0x0000001756057223 */ /* 0x000fca0000000005 */
[----:B------:R-:W-:-:S04]  /*4ed0*/  F2FP.F16.F32.PACK_AB R5, RZ, R5 ;  /* 0x00000005ff05723e */ /* 0x000fc800000000ff */
[----:B-1-3--:R-:W-:Y:S01]  /*4ee0*/  PRMT R6, R5, 0x7610, R6 ;  /* 0x0000761005067816 */ /* 0x00afe20000000006 */
[----:B------:R-:W-:-:S05]  /*4ef0*/  @P1 IMAD.MOV.U32 R5, RZ, RZ, R13 ;  /* 0x000000ffff051224 */ /* 0x000fca00078e000d */
[----:B------:R0:W-:Y:S01]  /*4f00*/  @P1 STG.E.U16 desc[UR38][R4.64+0xf0], R6 ;  /* 0x0000f00604001986 */ /* 0x0001e2000c101526 */
[----:B------:R-:W-:Y:S05]  /*4f10*/  @!P0 BRA `(.L_x_159) ;  /* 0x0000000000048947 */ /* 0x000fea0003800000 */
[----:B------:R1:W5:Y:S02]  /*4f20*/  LDG.E.LTC128B.U16 R24, desc[UR38][R8.64+0xf2] ;  /* 0x0000f22608187981 */ /* 0x000364000c1e1520 */
.L_x_159:
[----:B------:R-:W-:Y:S05]  /*4f30*/  BSYNC B1 ;  /* 0x0000000000017941 */ /* 0x000fea0003800000 */
.L_x_158:
[----:B------:R-:W-:Y:S05]  /*4f40*/  @!P0 BRA `(.L_x_160) ;  /* 0x0000001000e88947 */ /* 0x000fea0003800000 */
[----:B-----5:R-:W-:-:S05]  /*4f50*/  HADD2.F32 R3, -RZ, R24.H0_H0 ;  /* 0x20000018ff037230 */ /* 0x020fca0000004100 */
[----:B0-----:R-:W-:-:S04]  /*4f60*/  FMUL R4, R3, R90 ;  /* 0x0000005a03047220 */ /* 0x001fc80000400000 */
[----:B------:R-:W-:-:S05]  /*4f70*/  FFMA R4, R87, R23, R4 ;  /* 0x0000001757047223 */ /* 0x000fca0000000004 */
[----:B------:R-:W-:-:S05]  /*4f80*/  F2FP.F16.F32.PACK_AB R4, RZ, R4 ;  /* 0x00000004ff04723e */ /* 0x000fca00000000ff */
[----:B------:R3:W-:Y:S01]  /*4f90*/  STG.E.U16 desc[UR38][R12.64+0xf2], R4 ;  /* 0x0000f2040c007986 */ /* 0x0007e2000c101526 */
[----:B------:R-:W-:Y:S05]  /*4fa0*/  BRA `(.L_x_160) ;  /* 0x0000001000d07947 */ /* 0x000fea0003800000 */
.L_x_35:
[----:B------:R-:W-:Y:S01]  /*4fb0*/  ISETP.GT.AND P3, PT, R4, 0x1, PT ;  /* 0x000000010400780c */ /* 0x000fe20003f64270 */
[----:B------:R-:W-:Y:S01]  /*4fc0*/  ULDC.64 UR4, c[0x0][0x5c0] ;  /* 0x0001700000047ab9 */ /* 0x000fe20000000a00 */
[-C--:B------:R-:W-:Y:S01]  /*4fd0*/  FMUL R24, R24, R23.reuse ;  /* 0x0000001718187220 */ /* 0x080fe20000400000 */
[----:B------:R-:W-:Y:S01]  /*4fe0*/  LEA R6, P4, R106, UR4, 0x1 ;  /* 0x000000046a067c11 */ /* 0x000fe2000f8808ff */
[-C--:B------:R-:W-:Y:S01]  /*4ff0*/  FMUL R25, R25, R23.reuse ;  /* 0x0000001719197220 */ /* 0x080fe20000400000 */
[----:B------:R-:W-:Y:S01]  /*5000*/  ISETP.GT.AND P0, PT, R3, RZ, P3 ;  /* 0x000000ff0300720c */ /* 0x000fe20001f04270 */
[-C--:B------:R-:W-:Y:S01]  /*5010*/  FMUL R26, R26, R23.reuse ;  /* 0x000000171a1a7220 */ /* 0x080fe20000400000 */
[----:B------:R-:W-:Y:S01]  /*5020*/  F2FP.F16.F32.PACK_AB R24, RZ, R24 ;  /* 0x00000018ff18723e */ /* 0x000fe200000000ff */
[-C--:B------:R-:W-:Y:S01]  /*5030*/  FMUL R27, R27, R23.reuse ;  /* 0x000000171b1b7220 */ /* 0x080fe20000400000 */
[----:B------:R-:W-:Y:S01]  /*5040*/  LEA.HI.X R7, R106, UR5, R103, 0x1, P4 ;  /* 0x000000056a077c11 */ /* 0x000fe2000a0f0c67 */
[----:B------:R-:W-:Y:S01]  /*5050*/  FMUL R28, R28, R23 ;  /* 0x000000171c1c7220 */ /* 0x000fe20000400000 */
[----:B------:R-:W-:Y:S01]  /*5060*/  F2FP.F16.F32.PACK_AB R25, RZ, R25 ;  /* 0x00000019ff19723e */ /* 0x000fe200000000ff */
[-C--:B------:R-:W-:Y:S01]  /*5070*/  FMUL R29, R29, R23.reuse ;  /* 0x000000171d1d7220 */ /* 0x080fe20000400000 */
[----:B------:R-:W-:Y:S01]  /*5080*/  ISETP.GT.AND P2, PT, R3, 0x8, P2 ;  /* 0x000000080300780c */ /* 0x000fe20001744270 */
[----:B------:R-:W-:Y:S01]  /*5090*/  @P1 STG.E.U16 desc[UR38][R6.64], R24 ;  /* 0x0000001806001986 */ /* 0x000fe2000c101526 */
[----:B------:R-:W-:Y:S01]  /*50a0*/  ISETP.GT.AND P1, PT, R4, 0x8, PT ;  /* 0x000000080400780c */ /* 0x000fe20003f24270 */
[-C--:B------:R-:W-:Y:S01]  /*50b0*/  FMUL R30, R30, R23.reuse ;  /* 0x000000171e1e7220 */ /* 0x080fe20000400000 */
[C---:B------:R-:W-:Y:S01]  /*50c0*/  SHF.L.U64.HI R5, R91.reuse, 0x1, R92 ;  /* 0x000000015b057819 */ /* 0x040fe2000001025c */
[----:B------:R-:W-:Y:S01]  /*50d0*/  @P0 STG.E.U16 desc[UR38][R6.64+0x2], R25 ;  /* 0x0000021906000986 */ /* 0x000fe2000c101526 */
[----:B------:R-:W-:Y:S01]  /*50e0*/  LEA R8, P5, R91, R6, 0x1 ;  /* 0x000000065b087211 */ /* 0x000fe200078a08ff */
[-C--:B------:R-:W-:Y:S01]  /*50f0*/  FMUL R31, R31, R23.reuse ;  /* 0x000000171f1f7220 */ /* 0x080fe20000400000 */
[----:B------:R-:W-:Y:S01]  /*5100*/  ISETP.GT.AND P3, PT, R3, 0x8, P3 ;  /* 0x000000080300780c */ /* 0x000fe20001f64270 */
[-C--:B------:R-:W-:Y:S01]  /*5110*/  FMUL R32, R32, R23.reuse ;  /* 0x0000001720207220 */ /* 0x080fe20000400000 */
[----:B------:R-:W-:Y:S01]  /*5120*/  ISETP.GT.AND P0, PT, R4, 0x9, PT ;  /* 0x000000090400780c */ /* 0x000fe20003f04270 */
[----:B------:R-:W-:Y:S01]  /*5130*/  IMAD.X R9, R5, 0x1, R7, P5 ;  /* 0x0000000105097824 */ /* 0x000fe200028e0607 */
[----:B------:R-:W-:Y:S01]  /*5140*/  ISETP.GT.AND P4, PT, R3, RZ, P1 ;  /* 0x000000ff0300720c */ /* 0x000fe20000f84270 */
[-C--:B------:R-:W-:Y:S01]  /*5150*/  FMUL R33, R33, R23.reuse ;  /* 0x0000001721217220 */ /* 0x080fe20000400000 */
[----:B------:R-:W-:Y:S01]  /*5160*/  F2FP.F16.F32.PACK_AB R26, RZ, R26 ;  /* 0x0000001aff1a723e */ /* 0x000fe200000000ff */
[-C--:B------:R-:W-:Y:S01]  /*5170*/  FMUL R34, R34, R23.reuse ;  /* 0x0000001722227220 */ /* 0x080fe20000400000 */
[----:B------:R-:W-:Y:S01]  /*5180*/  ISETP.GT.AND P5, PT, R3, RZ, P0 ;  /* 0x000000ff0300720c */ /* 0x000fe200007a4270 */
[----:B------:R-:W-:Y:S01]  /*5190*/  FMUL R35, R35, R23 ;  /* 0x0000001723237220 */ /* 0x000fe20000400000 */
[----:B------:R-:W-:Y:S01]  /*51a0*/  F2FP.F16.F32.PACK_AB R27, RZ, R27 ;  /* 0x0000001bff1b723e */ /* 0x000fe200000000ff */
[----:B------:R-:W-:Y:S01]  /*51b0*/  @P2 STG.E.U16 desc[UR38][R8.64], R26 ;  /* 0x0000001a08002986 */ /* 0x000fe2000c101526 */
[----:B------:R-:W-:Y:S01]  /*51c0*/  F2FP.F16.F32.PACK_AB R28, RZ, R28 ;  /* 0x0000001cff1c723e */ /* 0x000fe200000000ff */
[-C--:B------:R-:W-:Y:S01]  /*51d0*/  FMUL R36, R36, R23.reuse ;  /* 0x0000001724247220 */ /* 0x080fe20000400000 */
[----:B------:R-:W-:Y:S01]  /*51e0*/  ISETP.GT.AND P2, PT, R3, 0x8, P1 ;  /* 0x000000080300780c */ /* 0x000fe20000f44270 */
[----:B------:R-:W-:Y:S01]  /*51f0*/  @P3 STG.E.U16 desc[UR38][R8.64+0x2], R27 ;  /* 0x0000021b08003986 */ /* 0x000fe2000c101526 */
[----:B------:R-:W-:Y:S01]  /*5200*/  ISETP.GT.AND P1, PT, R4, 0x10, PT ;  /* 0x000000100400780c */ /* 0x000fe20003f24270 */
[----:B------:R-:W-:Y:S01]  /*5210*/  FMUL R37, R37, R23 ;  /* 0x0000001725257220 */ /* 0x000fe20000400000 */
[----:B------:R-:W-:Y:S01]  /*5220*/  F2FP.F16.F32.PACK_AB R29, RZ, R29 ;  /* 0x0000001dff1d723e */ /* 0x000fe200000000ff */
[----:B------:R-:W-:Y:S01]  /*5230*/  @P4 STG.E.U16 desc[UR38][R6.64+0x10], R28 ;  /* 0x0000101c06004986 */ /* 0x000fe2000c101526 */
[C---:B------:R-:W-:Y:S01]  /*5240*/  ISETP.GT.AND P3, PT, R3.reuse, 0x8, P0 ;  /* 0x000000080300780c */ /* 0x040fe20000764270 */
[-C--:B------:R-:W-:Y:S01]  /*5250*/  FMUL R38, R38, R23.reuse ;  /* 0x0000001726267220 */ /* 0x080fe20000400000 */
[----:B------:R-:W-:Y:S01]  /*5260*/  ISETP.GT.AND P0, PT, R4, 0x11, PT ;  /* 0x000000110400780c */ /* 0x000fe20003f04270 */
[----:B------:R-:W-:Y:S01]  /*5270*/  @P5 STG.E.U16 desc[UR38][R6.64+0x12], R29 ;  /* 0x0000121d06005986 */ /* 0x000fe2000c101526 */
        /* <DEDUP_REMOVED lines=161> */
[----:B------:R-:W-:Y:S01]  /*5c90*/  FMUL R87, R87, R23 ;  /* 0x0000001757577220 */ /* 0x000fe20000400000 */
[----:B------:R-:W-:-:S02]  /*5ca0*/  F2FP.F16.F32.PACK_AB R62, RZ, R62 ;  /* 0x0000003eff3e723e */ /* 0x000fc400000000ff */
[C---:B------:R-:W-:Y:S02]  /*5cb0*/  ISETP.GT.AND P5, PT, R3.reuse, RZ, P0 ;  /* 0x000000ff0300720c */ /* 0x040fe400007a4270 */
[----:B------:R-:W-:Y:S01]  /*5cc0*/  F2FP.F16.F32.PACK_AB R63, RZ, R63 ;  /* 0x0000003fff3f723e */ /* 0x000fe200000000ff */
[----:B------:R-:W-:Y:S01]  /*5cd0*/  @P2 STG.E.U16 desc[UR38][R8.64+0x90], R62 ;  /* 0x0000903e08002986 */ /* 0x000fe2000c101526 */
[----:B------:R-:W-:Y:S02]  /*5ce0*/  F2FP.F16.F32.PACK_AB R64, RZ, R64 ;  /* 0x00000040ff40723e */ /* 0x000fe400000000ff */
[C---:B------:R-:W-:Y:S01]  /*5cf0*/  ISETP.GT.AND P2, PT, R3.reuse, 0x8, P1 ;  /* 0x000000080300780c */ /* 0x040fe20000f44270 */
[----:B------:R-:W-:Y:S01]  /*5d00*/  @P3 STG.E.U16 desc[UR38][R8.64+0x92], R63 ;  /* 0x0000923f08003986 */ /* 0x000fe2000c101526 */
[----:B------:R-:W-:Y:S02]  /*5d10*/  ISETP.GT.AND P1, PT, R4, 0x58, PT ;  /* 0x000000580400780c */ /* 0x000fe40003f24270 */
[----:B------:R-:W-:Y:S01]  /*5d20*/  F2FP.F16.F32.PACK_AB R65, RZ, R65 ;  /* 0x00000041ff41723e */ /* 0x000fe200000000ff */
[----:B------:R-:W-:Y:S01]  /*5d30*/  @P4 STG.E.U16 desc[UR38][R6.64+0xa0], R64 ;  /* 0x0000a04006004986 */ /* 0x000fe2000c101526 */
[----:B------:R-:W-:-:S02]  /*5d40*/  ISETP.GT.AND P3, PT, R3, 0x8, P0 ;  /* 0x000000080300780c */ /* 0x000fc40000764270 */
[----:B------:R-:W-:Y:S01]  /*5d50*/  ISETP.GT.AND P0, PT, R4, 0x59, PT ;  /* 0x000000590400780c */ /* 0x000fe20003f04270 */
[----:B------:R-:W-:Y:S01]  /*5d60*/  @P5 STG.E.U16 desc[UR38][R6.64+0xa2], R65 ;  /* 0x0000a24106005986 */ /* 0x000fe2000c101526 */
[C---:B------:R-:W-:Y:S02]  /*5d70*/  ISETP.GT.AND P4, PT, R3.reuse, RZ, P1 ;  /* 0x000000ff0300720c */ /* 0x040fe40000f84270 */
[----:B------:R-:W-:Y:S02]  /*5d80*/  F2FP.F16.F32.PACK_AB R66, RZ, R66 ;  /* 0x00000042ff42723e */ /* 0x000fe400000000ff */
[----:B------:R-:W-:Y:S02]  /*5d90*/  ISETP.GT.AND P5, PT, R3, RZ, P0 ;  /* 0x000000ff0300720c */ /* 0x000fe400007a4270 */
[----:B------:R-:W-:Y:S01]  /*5da0*/  F2FP.F16.F32.PACK_AB R67, RZ, R67 ;  /* 0x00000043ff43723e */ /* 0x000fe200000000ff */
[----:B------:R-:W-:Y:S01]  /*5db0*/  @P2 STG.E.U16 desc[UR38][R8.64+0xa0], R66 ;  /* 0x0000a04208002986 */ /* 0x000fe2000c101526 */
[----:B------:R-:W-:-:S02]  /*5dc0*/  F2FP.F16.F32.PACK_AB R68, RZ, R68 ;  /* 0x00000044ff44723e */ /* 0x000fc400000000ff */
[C---:B------:R-:W-:Y:S01]  /*5dd0*/  ISETP.GT.AND P2, PT, R3.reuse, 0x8, P1 ;  /* 0x000000080300780c */ /* 0x040fe20000f44270 */
[----:B------:R-:W-:Y:S01]  /*5de0*/  @P3 STG.E.U16 desc[UR38][R8.64+0xa2], R67 ;  /* 0x0000a24308003986 */ /* 0x000fe2000c101526 */
[C---:B------:R-:W-:Y:S02]  /*5df0*/  ISETP.GT.AND P1, PT, R4.reuse, 0x60, PT ;  /* 0x000000600400780c */ /* 0x040fe40003f24270 */
[----:B------:R-:W-:Y:S01]  /*5e00*/  F2FP.F16.F32.PACK_AB R69, RZ, R69 ;  /* 0x00000045ff45723e */ /* 0x000fe200000000ff */
[----:B------:R-:W-:Y:S01]  /*5e10*/  @P4 STG.E.U16 desc[UR38][R6.64+0xb0], R68 ;  /* 0x0000b04406004986 */ /* 0x000fe2000c101526 */
[C---:B------:R-:W-:Y:S02]  /*5e20*/  ISETP.GT.AND P3, PT, R3.reuse, 0x8, P0 ;  /* 0x000000080300780c */ /* 0x040fe40000764270 */
[----:B------:R-:W-:Y:S01]  /*5e30*/  ISETP.GT.AND P0, PT, R4, 0x61, PT ;  /* 0x000000610400780c */ /* 0x000fe20003f04270 */
[----:B------:R-:W-:Y:S01]  /*5e40*/  @P5 STG.E.U16 desc[UR38][R6.64+0xb2], R69 ;  /* 0x0000b24506005986 */ /* 0x000fe2000c101526 */
[----:B------:R-:W-:-:S02]  /*5e50*/  ISETP.GT.AND P4, PT, R3, RZ, P1 ;  /* 0x000000ff0300720c */ /* 0x000fc40000f84270 */
[C---:B------:R-:W-:Y:S02]  /*5e60*/  ISETP.GT.AND P5, PT, R3.reuse, RZ, P0 ;  /* 0x000000ff0300720c */ /* 0x040fe400007a4270 */
[----:B------:R-:W-:Y:S02]  /*5e70*/  F2FP.F16.F32.PACK_AB R70, RZ, R70 ;  /* 0x00000046ff46723e */ /* 0x000fe400000000ff */
[----:B------:R-:W-:Y:S02]  /*5e80*/  F2FP.F16.F32.PACK_AB R71, RZ, R71 ;  /* 0x00000047ff47723e */ /* 0x000fe400000000ff */
[----:B------:R-:W-:Y:S01]  /*5e90*/  F2FP.F16.F32.PACK_AB R72, RZ, R72 ;  /* 0x00000048ff48723e */ /* 0x000fe200000000ff */
[----:B------:R-:W-:Y:S01]  /*5ea0*/  @P2 STG.E.U16 desc[UR38][R8.64+0xb0], R70 ;  /* 0x0000b04608002986 */ /* 0x000fe2000c101526 */
[----:B------:R-:W-:Y:S02]  /*5eb0*/  F2FP.F16.F32.PACK_AB R73, RZ, R73 ;  /* 0x00000049ff49723e */ /* 0x000fe400000000ff */
[C---:B------:R-:W-:Y:S01]  /*5ec0*/  ISETP.GT.AND P1, PT, R3.reuse, 0x8, P1 ;  /* 0x000000080300780c */ /* 0x040fe20000f24270 */
[----:B------:R-:W-:Y:S01]  /*5ed0*/  @P3 STG.E.U16 desc[UR38][R8.64+0xb2], R71 ;  /* 0x0000b24708003986 */ /* 0x000fe2000c101526 */
[----:B------:R-:W-:-:S02]  /*5ee0*/  ISETP.GT.AND P2, PT, R3, 0x8, P0 ;  /* 0x000000080300780c */ /* 0x000fc40000744270 */
[C---:B------:R-:W-:Y:S01]  /*5ef0*/  ISETP.GT.AND P0, PT, R4.reuse, 0x69, PT ;  /* 0x000000690400780c */ /* 0x040fe20003f04270 */
[----:B------:R-:W-:Y:S01]  /*5f00*/  @P4 STG.E.U16 desc[UR38][R6.64+0xc0], R72 ;  /* 0x0000c04806004986 */ /* 0x000fe2000c101526 */
[----:B------:R-:W-:Y:S02]  /*5f10*/  ISETP.GT.AND P4, PT, R4, 0x68, PT ;  /* 0x000000680400780c */ /* 0x000fe40003f84270 */
[----:B------:R-:W-:Y:S01]  /*5f20*/  F2FP.F16.F32.PACK_AB R74, RZ, R74 ;  /* 0x0000004aff4a723e */ /* 0x000fe200000000ff */
[----:B------:R-:W-:Y:S01]  /*5f30*/  @P5 STG.E.U16 desc[UR38][R6.64+0xc2], R73 ;  /* 0x0000c24906005986 */ /* 0x000fe2000c101526 */
[C---:B------:R-:W-:Y:S02]  /*5f40*/  ISETP.GT.AND P5, PT, R3.reuse, RZ, P4 ;  /* 0x000000ff0300720c */ /* 0x040fe400027a4270 */
[----:B------:R-:W-:Y:S01]  /*5f50*/  ISETP.GT.AND P3, PT, R3, RZ, P0 ;  /* 0x000000ff0300720c */ /* 0x000fe20000764270 */
[----:B------:R-:W-:Y:S01]  /*5f60*/  @P1 STG.E.U16 desc[UR38][R8.64+0xc0], R74 ;  /* 0x0000c04a08001986 */ /* 0x000fe2000c101526 */
[----:B------:R-:W-:-:S02]  /*5f70*/  F2FP.F16.F32.PACK_AB R75, RZ, R75 ;  /* 0x0000004bff4b723e */ /* 0x000fc400000000ff */
[----:B------:R-:W-:Y:S02]  /*5f80*/  F2FP.F16.F32.PACK_AB R76, RZ, R76 ;  /* 0x0000004cff4c723e */ /* 0x000fe400000000ff */
[C---:B------:R-:W-:Y:S01]  /*5f90*/  ISETP.GT.AND P4, PT, R3.reuse, 0x8, P4 ;  /* 0x000000080300780c */ /* 0x040fe20002784270 */
[----:B------:R-:W-:Y:S01]  /*5fa0*/  @P2 STG.E.U16 desc[UR38][R8.64+0xc2], R75 ;  /* 0x0000c24b08002986 */ /* 0x000fe2000c101526 */
[----:B------:R-:W-:Y:S02]  /*5fb0*/  F2FP.F16.F32.PACK_AB R77, RZ, R77 ;  /* 0x0000004dff4d723e */ /* 0x000fe400000000ff */
[C---:B------:R-:W-:Y:S01]  /*5fc0*/  ISETP.GT.AND P2, PT, R4.reuse, 0x71, PT ;  /* 0x000000710400780c */ /* 0x040fe20003f44270 */
[----:B------:R-:W-:Y:S01]  /*5fd0*/  @P5 STG.E.U16 desc[UR38][R6.64+0xd0], R76 ;  /* 0x0000d04c06005986 */ /* 0x000fe2000c101526 */
[----:B------:R-:W-:Y:S02]  /*5fe0*/  ISETP.GT.AND P5, PT, R3, 0x8, P0 ;  /* 0x000000080300780c */ /* 0x000fe400007a4270 */
[C---:B------:R-:W-:Y:S01]  /*5ff0*/  ISETP.GT.AND P1, PT, R4.reuse, 0x78, PT ;  /* 0x000000780400780c */ /* 0x040fe20003f24270 */
[----:B------:R-:W-:Y:S01]  /*6000*/  @P3 STG.E.U16 desc[UR38][R6.64+0xd2], R77 ;  /* 0x0000d24d06003986 */ /* 0x000fe2000c101526 */
[----:B------:R-:W-:-:S02]  /*6010*/  ISETP.GT.AND P3, PT, R4, 0x70, PT ;  /* 0x000000700400780c */ /* 0x000fc40003f64270 */
[----:B------:R-:W-:Y:S01]  /*6020*/  ISETP.GT.AND P0, PT, R4, 0x79, PT ;  /* 0x000000790400780c */ /* 0x000fe20003f04270 */
[----:B------:R-:W-:Y:S01]  /*6030*/  @P4 IMAD.MOV.U32 R4, RZ, RZ, R8 ;  /* 0x000000ffff044224 */ /* 0x000fe200078e0008 */
[----:B------:R-:W-:Y:S01]  /*6040*/  F2FP.F16.F32.PACK_AB R78, RZ, R78 ;  /* 0x0000004eff4e723e */ /* 0x000fe200000000ff */
[----:B------:R-:W-:Y:S01]  /*6050*/  @P4 IMAD.MOV.U32 R5, RZ, RZ, R9 ;  /* 0x000000ffff054224 */ /* 0x000fe200078e0009 */
[----:B------:R-:W-:Y:S02]  /*6060*/  F2FP.F16.F32.PACK_AB R79, RZ, R79 ;  /* 0x0000004fff4f723e */ /* 0x000fe400000000ff */
[----:B------:R-:W-:Y:S02]  /*6070*/  F2FP.F16.F32.PACK_AB R80, RZ, R80 ;  /* 0x00000050ff50723e */ /* 0x000fe400000000ff */
[----:B------:R0:W-:Y:S01]  /*6080*/  @P4 STG.E.U16 desc[UR38][R4.64+0xd0], R78 ;  /* 0x0000d04e04004986 */ /* 0x0001e2000c101526 */
[----:B------:R-:W-:Y:S02]  /*6090*/  ISETP.GT.AND P4, PT, R3, RZ, P2 ;  /* 0x000000ff0300720c */ /* 0x000fe40001784270 */
[----:B------:R-:W-:-:S02]  /*60a0*/  F2FP.F16.F32.PACK_AB R81, RZ, R81 ;  /* 0x00000051ff51723e */ /* 0x000fc400000000ff */
[----:B------:R-:W-:Y:S02]  /*60b0*/  ISETP.GT.AND P2, PT, R3, 0x8, P2 ;  /* 0x000000080300780c */ /* 0x000fe40001744270 */
[----:B------:R-:W-:Y:S02]  /*60c0*/  F2FP.F16.F32.PACK_AB R82, RZ, R82 ;  /* 0x00000052ff52723e */ /* 0x000fe400000000ff */
[----:B------:R-:W-:Y:S02]  /*60d0*/  F2FP.F16.F32.PACK_AB R83, RZ, R83 ;  /* 0x00000053ff53723e */ /* 0x000fe400000000ff */
[----:B------:R-:W-:Y:S01]  /*60e0*/  F2FP.F16.F32.PACK_AB R84, RZ, R84 ;  /* 0x00000054ff54723e */ /* 0x000fe200000000ff */
[----:B0-----:R-:W-:Y:S01]  /*60f0*/  @P5 IMAD.MOV.U32 R4, RZ, RZ, R8 ;  /* 0x000000ffff045224 */ /* 0x001fe200078e0008 */
[----:B------:R-:W-:Y:S01]  /*6100*/  F2FP.F16.F32.PACK_AB R85, RZ, R85 ;  /* 0x00000055ff55723e */ /* 0x000fe200000000ff */
[----:B------:R-:W-:Y:S01]  /*6110*/  @P5 IMAD.MOV.U32 R5, RZ, RZ, R9 ;  /* 0x000000ffff055224 */ /* 0x000fe200078e0009 */
[----:B------:R-:W-:-:S02]  /*6120*/  F2FP.F16.F32.PACK_AB R86, RZ, R86 ;  /* 0x00000056ff56723e */ /* 0x000fc400000000ff */
[----:B------:R-:W-:Y:S02]  /*6130*/  F2FP.F16.F32.PACK_AB R87, RZ, R87 ;  /* 0x00000057ff57723e */ /* 0x000fe400000000ff */
[----:B------:R0:W-:Y:S01]  /*6140*/  @P5 STG.E.U16 desc[UR38][R4.64+0xd2], R79 ;  /* 0x0000d24f04005986 */ /* 0x0001e2000c101526 */
[C---:B------:R-:W-:Y:S02]  /*6150*/  ISETP.GT.AND P5, PT, R3.reuse, RZ, P3 ;  /* 0x000000ff0300720c */ /* 0x040fe40001fa4270 */
[----:B------:R-:W-:-:S11]  /*6160*/  ISETP.GT.AND P3, PT, R3, 0x8, P3 ;  /* 0x000000080300780c */ /* 0x000fd60001f64270 */
[----:B0-----:R-:W-:Y:S02]  /*6170*/  @P5 IMAD.MOV.U32 R4, RZ, RZ, R6 ;  /* 0x000000ffff045224 */ /* 0x001fe400078e0006 */
[----:B------:R-:W-:-:S05]  /*6180*/  @P5 IMAD.MOV.U32 R5, RZ, RZ, R7 ;  /* 0x000000ffff055224 */ /* 0x000fca00078e0007 */
[----:B------:R0:W-:Y:S01]  /*6190*/  @P5 STG.E.U16 desc[UR38][R4.64+0xe0], R80 ;  /* 0x0000e05004005986 */ /* 0x0001e2000c101526 */
[C---:B------:R-:W-:Y:S02]  /*61a0*/  ISETP.GT.AND P5, PT, R3.reuse, RZ, P0 ;  /* 0x000000ff0300720c */ /* 0x040fe400007a4270 */
[----:B------:R-:W-:Y:S01]  /*61b0*/  ISETP.GT.AND P0, PT, R3, 0x8, P0 ;  /* 0x000000080300780c */ /* 0x000fe20000704270 */
[----:B0-----:R-:W-:Y:S02]  /*61c0*/  @P4 IMAD.MOV.U32 R4, RZ, RZ, R6 ;  /* 0x000000ffff044224 */ /* 0x001fe400078e0006 */
[----:B------:R-:W-:-:S05]  /*61d0*/  @P4 IMAD.MOV.U32 R5, RZ, RZ, R7 ;  /* 0x000000ffff054224 */ /* 0x000fca00078e0007 */
[----:B------:R0:W-:Y:S01]  /*61e0*/  @P4 STG.E.U16 desc[UR38][R4.64+0xe2], R81 ;  /* 0x0000e25104004986 */ /* 0x0001e2000c101526 */
[C---:B------:R-:W-:Y:S02]  /*61f0*/  ISETP.GT.AND P4, PT, R3.reuse, RZ, P1 ;  /* 0x000000ff0300720c */ /* 0x040fe40000f84270 */
[----:B------:R-:W-:Y:S01]  /*6200*/  ISETP.GT.AND P1, PT, R3, 0x8, P1 ;  /* 0x000000080300780c */ /* 0x000fe20000f24270 */
[----:B0-----:R-:W-:Y:S02]  /*6210*/  @P3 IMAD.MOV.U32 R4, RZ, RZ, R8 ;  /* 0x000000ffff043224 */ /* 0x001fe400078e0008 */
[----:B------:R-:W-:-:S05]  /*6220*/  @P3 IMAD.MOV.U32 R5, RZ, RZ, R9 ;  /* 0x000000ffff053224 */ /* 0x000fca00078e0009 */
[----:B------:R0:W-:Y:S02]  /*6230*/  @P3 STG.E.U16 desc[UR38][R4.64+0xe0], R82 ;  /* 0x0000e05204003986 */ /* 0x0001e4000c101526 */
[----:B0-----:R-:W-:Y:S02]  /*6240*/  @P2 IMAD.MOV.U32 R4, RZ, RZ, R8 ;  /* 0x000000ffff042224 */ /* 0x001fe400078e0008 */
[----:B------:R-:W-:-:S05]  /*6250*/  @P2 IMAD.MOV.U32 R5, RZ, RZ, R9 ;  /* 0x000000ffff052224 */ /* 0x000fca00078e0009 */
[----:B------:R0:W-:Y:S02]  /*6260*/  @P2 STG.E.U16 desc[UR38][R4.64+0xe2], R83 ;  /* 0x0000e25304002986 */ /* 0x0001e4000c101526 */
[----:B0-----:R-:W-:Y:S02]  /*6270*/  @P4 IMAD.MOV.U32 R4, RZ, RZ, R6 ;  /* 0x000000ffff044224 */ /* 0x001fe400078e0006 */
[----:B------:R-:W-:-:S05]  /*6280*/  @P4 IMAD.MOV.U32 R5, RZ, RZ, R7 ;  /* 0x000000ffff054224 */ /* 0x000fca00078e0007 */
[----:B------:R0:W-:Y:S04]  /*6290*/  @P4 STG.E.U16 desc[UR38][R4.64+0xf0], R84 ;  /* 0x0000f05404004986 */ /* 0x0001e8000c101526 */
[----:B------:R1:W-:Y:S01]  /*62a0*/  @P5 STG.E.U16 desc[UR38][R6.64+0xf2], R85 ;  /* 0x0000f25506005986 */ /* 0x0003e2000c101526 */
[----:B0-----:R-:W-:Y:S02]  /*62b0*/  @P1 IMAD.MOV.U32 R4, RZ, RZ, R8 ;  /* 0x000000ffff041224 */ /* 0x001fe400078e0008 */
[----:B------:R-:W-:-:S05]  /*62c0*/  @P1 IMAD.MOV.U32 R5, RZ, RZ, R9 ;  /* 0x000000ffff051224 */ /* 0x000fca00078e0009 */
[----:B------:R1:W-:Y:S04]  /*62d0*/  @P1 STG.E.U16 desc[UR38][R4.64+0xf0], R86 ;  /* 0x0000f05604001986 */ /* 0x0003e8000c101526 */
[----:B------:R1:W-:Y:S02]  /*62e0*/  @P0 STG.E.U16 desc[UR38][R8.64+0xf2], R87 ;  /* 0x0000f25708000986 */ /* 0x0003e4000c101526 */
.L_x_160:
[----:B------:R-:W-:Y:S05]  /*62f0*/  BSYNC B0 ;  /* 0x0000000000007941 */ /* 0x000fea0003800000 */
.L_x_34:
[----:B------:R-:W-:Y:S01]  /*6300*/  IADD3 R16, P0, R16, UR36, RZ ;  /* 0x0000002410107c10 */ /* 0x000fe2000ff1e0ff */
[----:B------:R-:W-:Y:S01]  /*6310*/  ULDC.64 UR4, c[0x0][0x650] ;  /* 0x0001940000047ab9 */ /* 0x000fe20000000a00 */
[----:B------:R-:W-:Y:S01]  /*6320*/  PRMT R3, RZ, 0x7610, R3 ;  /* 0x00007610ff037816 */ /* 0x000fe20000000003 */
[----:B------:R-:W-:Y:S01]  /*6330*/  IMAD.MOV.U32 R100, RZ, RZ, -0x1 ;  /* 0xffffffffff647424 */ /* 0x000fe200078e00ff */
[----:B------:R-:W-:Y:S01]  /*6340*/  IADD3.X R17, R17, UR42, RZ, P0, !PT ;  /* 0x0000002a11117c10 */ /* 0x000fe200087fe4ff */
[----:B------:R-:W-:Y:S01]  /*6350*/  IMAD.MOV.U32 R101, RZ, RZ, -0x1 ;  /* 0xffffffffff657424 */ /* 0x000fe200078e00ff */
[----:B------:R-:W-:-:S04]  /*6360*/  ISETP.GE.U32.AND P0, PT, R16, UR4, PT ;  /* 0x0000000410007c0c */ /* 0x000fc8000bf06070 */
[----:B------:R-:W-:-:S13]  /*6370*/  ISETP.GE.U32.AND.EX P0, PT, R17, UR5, PT, P0 ;  /* 0x0000000511007c0c */ /* 0x000fda000bf06100 */
[----:B------:R-:W-:Y:S05]  /*6380*/  @P0 BRA `(.L_x_161) ;  /* 0x00000004004c0947 */ /* 0x000fea0003800000 */
[----:B------:R-:W0:Y:S01]  /*6390*/  LDC.64 R10, c[0x0][0x628] ;  /* 0x00018a00ff0a7b82 */ /* 0x000e220000000a00 */
[----:B---3--:R-:W3:Y:S01]  /*63a0*/  S2R R12, SR_CTAID.X ;  /* 0x00000000000c7919 */ /* 0x008ee20000002500 */
[----:B-12-4-:R-:W-:Y:S02]  /*63b0*/  IMAD.MOV.U32 R8, RZ, RZ, R16 ;  /* 0x000000ffff087224 */ /* 0x016fe400078e0010 */
[----:B------:R-:W-:Y:S01]  /*63c0*/  IMAD.MOV.U32 R9, RZ, RZ, R17 ;  /* 0x000000ffff097224 */ /* 0x000fe200078e0011 */
[----:B------:R-:W1:Y:S03]  /*63d0*/  S2R R20, SR_CTAID.Y ;  /* 0x0000000000147919 */ /* 0x000e660000002600 */
[----:B------:R-:W2:Y:S08]  /*63e0*/  LDC R0, c[0x0][0x630] ;  /* 0x00018c00ff007b82 */ /* 0x000eb00000000800 */
[----:B------:R-:W4:Y:S01]  /*63f0*/  LDC.64 R14, c[0x0][0x620] ;  /* 0x00018800ff0e7b82 */ /* 0x000f220000000a00 */
[----:B0-----:R-:W-:-:S04]  /*6400*/  ISETP.NE.U32.AND P0, PT, R10, RZ, PT ;  /* 0x000000ff0a00720c */ /* 0x001fc80003f05070 */
[----:B------:R-:W-:-:S13]  /*6410*/  ISETP.NE.AND.EX P0, PT, R11, RZ, PT, P0 ;  /* 0x000000ff0b00720c */ /* 0x000fda0003f05300 */
[----:B-1234-:R-:W-:Y:S05]  /*6420*/  @!P0 BRA `(.L_x_162) ;  /* 0x0000000000288947 */ /* 0x01efea0003800000 */
        /* <DEDUP_REMOVED lines=10> */
.L_x_162:
[-CC-:B------:R-:W-:Y:S01]  /*64d0*/  SHF.R.U64 R101, R8, R0.reuse, R9.reuse ;  /* 0x0000000008657219 */ /* 0x180fe20000001209 */
[----:B------:R-:W0:Y:S01]  /*64e0*/  LDC.64 R26, c[0x0][0x640] ;  /* 0x00019000ff1a7b82 */ /* 0x000e220000000a00 */
[----:B------:R-:W-:Y:S01]  /*64f0*/  SHF.R.U32.HI R0, RZ, R0, R9 ;  /* 0x00000000ff007219 */ /* 0x000fe20000011609 */
[----:B------:R-:W-:Y:S01]  /*6500*/  ULDC UR4, c[0x0][0x150] ;  /* 0x0000540000047ab9 */ /* 0x000fe20000000800 */
[----:B------:R-:W-:Y:S02]  /*6510*/  IADD3 R3, P0, RZ, -R101, RZ ;  /* 0x80000065ff037210 */ /* 0x000fe40007f1e0ff */
[----:B------:R-:W-:-:S03]  /*6520*/  I2FP.F32.U32 R7, R12 ;  /* 0x0000000c00077245 */ /* 0x000fc60000201000 */
[----:B------:R-:W1:Y:S01]  /*6530*/  LDC R6, c[0x0][0x618] ;  /* 0x00018600ff067b82 */ /* 0x000e620000000800 */
[----:B------:R-:W-:Y:S02]  /*6540*/  IMAD.X R5, RZ, RZ, ~R0, P0 ;  /* 0x000000ffff057224 */ /* 0x000fe400000e0e00 */
[----:B------:R-:W-:Y:S01]  /*6550*/  FMUL R7, R7, UR4 ;  /* 0x0000000407077c20 */ /* 0x000fe20008400000 */
[----:B------:R-:W-:Y:S01]  /*6560*/  ULDC UR4, c[0x0][0x154] ;  /* 0x0000550000047ab9 */ /* 0x000fe20000000800 */
[-C--:B------:R-:W-:Y:S02]  /*6570*/  IMAD R0, R5, R14.reuse, RZ ;  /* 0x0000000e05007224 */ /* 0x080fe400078e02ff */
[C---:B------:R-:W-:Y:S01]  /*6580*/  IMAD.WIDE.U32 R4, R3.reuse, R14, R16 ;  /* 0x0000000e03047225 */ /* 0x040fe200078e0010 */
[----:B------:R-:W2:Y:S01]  /*6590*/  LDC R8, c[0x0][0x608] ;  /* 0x00018200ff087b82 */ /* 0x000ea20000000800 */
[----:B------:R-:W3:Y:S02]  /*65a0*/  F2I.U32.TRUNC.NTZ R7, R7 ;  /* 0x0000000700077305 */ /* 0x000ee4000020f000 */
[----:B------:R-:W-:Y:S01]  /*65b0*/  IMAD R3, R3, R15, R0 ;  /* 0x0000000f03037224 */ /* 0x000fe200078e0200 */
[----:B------:R-:W-:-:S03]  /*65c0*/  I2FP.F32.U32 R0, R20 ;  /* 0x0000001400007245 */ /* 0x000fc60000201000 */
[----:B------:R-:W-:Y:S01]  /*65d0*/  IMAD.IADD R3, R5, 0x1, R3 ;  /* 0x0000000105037824 */ /* 0x000fe200078e0203 */
[----:B------:R-:W4:Y:S01]  /*65e0*/  LDC R11, c[0x0][0x658] ;  /* 0x00019600ff0b7b82 */ /* 0x000f220000000800 */
[----:B0-----:R-:W-:-:S04]  /*65f0*/  ISETP.NE.U32.AND P0, PT, R26, RZ, PT ;  /* 0x000000ff1a00720c */ /* 0x001fc80003f05070 */
[----:B------:R-:W-:-:S03]  /*6600*/  ISETP.NE.AND.EX P0, PT, R27, RZ, PT, P0 ;  /* 0x000000ff1b00720c */ /* 0x000fc60003f05300 */
[----:B------:R-:W0:Y:S01]  /*6610*/  LDC R9, c[0x0][0x144] ;  /* 0x00005100ff097b82 */ /* 0x000e220000000800 */
[-C--:B-1----:R-:W-:Y:S01]  /*6620*/  SHF.R.U64 R10, R4, R6.reuse, R3 ;  /* 0x00000006040a7219 */ /* 0x082fe20000001203 */
[----:B---3--:R-:W-:Y:S01]  /*6630*/  IMAD.MOV R7, RZ, RZ, -R7 ;  /* 0x000000ffff077224 */ /* 0x008fe200078e0a07 */
[----:B------:R-:W-:Y:S01]  /*6640*/  SHF.R.U32.HI R3, RZ, R6, R3 ;  /* 0x00000006ff037219 */ /* 0x000fe20000011603 */
[----:B------:R-:W-:-:S04]  /*6650*/  FMUL R6, R0, UR4 ;  /* 0x0000000400067c20 */ /* 0x000fc80008400000 */
[----:B------:R-:W1:Y:S01]  /*6660*/  LDC R21, c[0x0][0x148] ;  /* 0x00005200ff157b82 */ /* 0x000e620000000800 */
[----:B------:R3:W0:Y:S01]  /*6670*/  F2I.U32.TRUNC.NTZ R14, R6 ;  /* 0x00000006000e7305 */ /* 0x000622000020f000 */
[-CC-:B--2---:R-:W-:Y:S02]  /*6680*/  SHF.R.U64 R13, R10, R8.reuse, R3.reuse ;  /* 0x000000080a0d7219 */ /* 0x184fe40000001203 */
[----:B------:R-:W-:-:S04]  /*6690*/  SHF.R.U32.HI R0, RZ, R8, R3 ;  /* 0x00000008ff007219 */ /* 0x000fc80000011603 */
[----:B-----5:R-:W2:Y:S01]  /*66a0*/  LDC R24, c[0x0][0x648] ;  /* 0x00019200ff187b82 */ /* 0x020ea20000000800 */
[-CC-:B----4-:R-:W-:Y:S02]  /*66b0*/  SHF.R.U64 R15, R13, R11.reuse, R0.reuse ;  /* 0x0000000b0d0f7219 */ /* 0x190fe40000001200 */
[----:B------:R-:W-:-:S03]  /*66c0*/  SHF.R.U32.HI R5, RZ, R11, R0 ;  /* 0x0000000bff057219 */ /* 0x000fc60000011600 */
[----:B------:R-:W-:Y:S02]  /*66d0*/  IMAD.MOV.U32 R4, RZ, RZ, R15 ;  /* 0x000000ffff047224 */ /* 0x000fe400078e000f */
[----:B------:R-:W4:Y:S01]  /*66e0*/  LDC R28, c[0x0][0x638] ;  /* 0x00018e00ff1c7b82 */ /* 0x000f220000000800 */
[----:B0-----:R-:W-:-:S07]  /*66f0*/  IMAD R25, R9, R7, R12 ;  /* 0x0000000709197224 */ /* 0x001fce00078e020c */
[----:B------:R-:W0:Y:S08]  /*6700*/  LDC R29, c[0x0][0x610] ;  /* 0x00018400ff1d7b82 */ /* 0x000e300000000800 */
[----:B------:R-:W0:Y:S01]  /*6710*/  LDC R30, c[0x0][0x600] ;  /* 0x00018000ff1e7b82 */ /* 0x000e220000000800 */
[----:B-123--:R-:W-:Y:S05]  /*6720*/  @!P0 BRA `(.L_x_163) ;  /* 0x0000000000288947 */ /* 0x00efea0003800000 */
[----:B------:R-:W1:Y:S02]  /*6730*/  LDC R0, c[0x0][0x64c] ;  /* 0x00019300ff007b82 */ /* 0x000e640000000800 */
[----:B-1----:R-:W-:-:S05]  /*6740*/  IADD3 R3, P0, R15, R0, RZ ;  /* 0x000000000f037210 */ /* 0x002fca0007f1e0ff */
        /* <DEDUP_REMOVED lines=8> */
.L_x_163:
[----:B------:R-:W-:Y:S01]  /*67d0*/  ISETP.NE.AND P0, PT, R2, 0x1, PT ;  /* 0x000000010200780c */ /* 0x000fe20003f05270 */
[----:B------:R-:W-:Y:S01]  /*67e0*/  IMAD.MOV R14, RZ, RZ, -R14 ;  /* 0x000000ffff0e7224 */ /* 0x000fe200078e0a0e */
[----:B------:R-:W-:Y:S02]  /*67f0*/  SHF.R.U64 R3, R4, R24, R5 ;  /* 0x0000001804037219 */ /* 0x000fe40000001205 */
[----:B------:R-:W-:Y:S02]  /*6800*/  LOP3.LUT R0, R13, R98, RZ, 0xc0, !PT ;  /* 0x000000620d007212 */ /* 0x000fe400078ec0ff */
[----:B------:R-:W-:Y:S01]  /*6810*/  LOP3.LUT R10, R10, R97, RZ, 0xc0, !PT ;  /* 0x000000610a0a7212 */ /* 0x000fe200078ec0ff */
[----:B------:R-:W-:Y:S02]  /*6820*/  IMAD.MOV R4, RZ, RZ, -R3 ;  /* 0x000000ffff047224 */ /* 0x000fe400078e0a03 */
[----:B------:R-:W-:Y:S02]  /*6830*/  IMAD R0, R93, R3, R0 ;  /* 0x000000035d007224 */ /* 0x000fe400078e0200 */
[----:B----4-:R-:W-:-:S02]  /*6840*/  IMAD R3, R4, R28, R15 ;  /* 0x0000001c04037224 */ /* 0x010fc400078e020f */
[----:B------:R-:W-:Y:S02]  /*6850*/  @P0 IMAD R25, R21, R14, R20 ;  /* 0x0000000e15190224 */ /* 0x000fe400078e0214 */
[----:B0-----:R-:W-:Y:S02]  /*6860*/  IMAD R5, R3, R30, R10 ;  /* 0x0000001e03057224 */ /* 0x001fe400078e020a */
[----:B------:R-:W-:Y:S02]  /*6870*/  IMAD R0, R0, R29, R25 ;  /* 0x0000001d00007224 */ /* 0x000fe400078e0219 */
[----:B------:R-:W-:-:S03]  /*6880*/  IMAD.MOV.U32 R4, RZ, RZ, 0x1 ;  /* 0x00000001ff047424 */ /* 0x000fc600078e00ff */
[----:B------:R-:W-:Y:S02]  /*6890*/  SEL R100, R5, R0, !P0 ;  /* 0x0000000005647207 */ /* 0x000fe40004000000 */
[----:B------:R-:W-:Y:S02]  /*68a0*/  PRMT R3, R4, 0x7610, R3 ;  /* 0x0000761004037816 */ /* 0x000fe40000000003 */
[----:B------:R-:W-:-:S07]  /*68b0*/  SEL R0, R0, R5, !P0 ;  /* 0x0000000500007207 */ /* 0x000fce0004000000 */
.L_x_161:
[----:B------:R-:W-:Y:S01]  /*68c0*/  UIMAD.WIDE.U32 UR4, UR41, 0x24924925, URZ ;  /* 0x24924925290478a5 */ /* 0x000fe2000f8e003f */
[----:B------:R-:W-:Y:S01]  /*68d0*/  LOP3.LUT P0, RZ, R3, 0xff, RZ, 0xc0, !PT ;  /* 0x000000ff03ff7812 */ /* 0x000fe2000780c0ff */
[----:B------:R-:W-:Y:S02]  /*68e0*/  IMAD.MOV.U32 R103, RZ, RZ, R0 ;  /* 0x000000ffff677224 */ /* 0x000fe400078e0000 */
[----:B------:R-:W-:-:S04]  /*68f0*/  UIADD3 UR4, UR41, -UR5, URZ ;  /* 0x8000000529047290 */ /* 0x000fc8000fffe03f */
[----:B------:R-:W-:-:S04]  /*6900*/  ULEA.HI UR4, UR4, UR5, URZ, 0x1f ;  /* 0x0000000504047291 */ /* 0x000fc8000f8ff83f */
[----:B------:R-:W-:-:S04]  /*6910*/  USHF.R.U32.HI UR4, URZ, 0x2, UR4 ;  /* 0x000000023f047899 */ /* 0x000fc80008011604 */
[----:B------:R-:W-:Y:S01]  /*6920*/  UIMAD UR41, UR4, -0x7, UR41 ;  /* 0xfffffff9042978a4 */ /* 0x000fe2000f8e0229 */
[----:B------:R-:W-:Y:S11]  /*6930*/  @P0 BRA `(.L_x_164) ;  /* 0xffffffa800f00947 */ /* 0x000ff6000383ffff */
[----:B------:R-:W-:Y:S05]  /*6940*/  EXIT ;  /* 0x000000000000794d */ /* 0x000fea0003800000 */
.L_x_7:
        /* <DEDUP_REMOVED lines=26> */
.L_x_166:
[----:B------:R-:W0:Y:S01]  /*6af0*/  LDC.64 R28, c[0x0][0x640] ;  /* 0x00019000ff1c7b82 */ /* 0x000e220000000a00 */
[-CC-:B------:R-:W-:Y:S01]  /*6b00*/  SHF.R.U64 R22, R14, R6.reuse, R15.reuse ;  /* 0x000000060e167219 */ /* 0x180fe2000000120f */
[----:B------:R-:W-:Y:S01]  /*6b10*/  IMAD.MOV.U32 R30, RZ, RZ, 0x1 ;  /* 0x00000001ff1e7424 */ /* 0x000fe200078e00ff */
[----:B------:R-:W-:Y:S02]  /*6b20*/  SHF.R.U32.HI R6, RZ, R6, R15 ;  /* 0x00000006ff067219 */ /* 0x000fe4000001160f */
[----:B------:R-:W-:-:S03]  /*6b30*/  IADD3 R13, P0, RZ, -R22, RZ ;  /* 0x80000016ff0d7210 */ /* 0x000fc60007f1e0ff */
[----:B------:R-:W1:Y:S02]  /*6b40*/  LDC R12, c[0x0][0x618] ;  /* 0x00018600ff0c7b82 */ /* 0x000e640000000800 */
[----:B------:R-:W-:-:S04]  /*6b50*/  IMAD.X R11, RZ, RZ, ~R6, P0 ;  /* 0x000000ffff0b7224 */ /* 0x000fc800000e0e06 */
[-C--:B------:R-:W-:Y:S02]  /*6b60*/  IMAD R6, R11, R24.reuse, RZ ;  /* 0x000000180b067224 */ /* 0x080fe400078e02ff */
[----:B------:R-:W2:Y:S01]  /*6b70*/  LDC R14, c[0x0][0x608] ;  /* 0x00018200ff0e7b82 */ /* 0x000ea20000000800 */
[----:B------:R-:W-:-:S04]  /*6b80*/  IMAD.WIDE.U32 R10, R13, R24, R16 ;  /* 0x000000180d0a7225 */ /* 0x000fc800078e0010 */
[----:B------:R-:W-:-:S03]  /*6b90*/  IMAD R13, R13, R25, R6 ;  /* 0x000000190d0d7224 */ /* 0x000fc600078e0206 */
[----:B------:R-:W3:Y:S01]  /*6ba0*/  LDC R27, c[0x0][0x658] ;  /* 0x00019600ff1b7b82 */ /* 0x000ee20000000800 */
[----:B------:R-:W-:Y:S01]  /*6bb0*/  IMAD.IADD R11, R11, 0x1, R13 ;  /* 0x000000010b0b7824 */ /* 0x000fe200078e020d */
[----:B0-----:R-:W-:-:S04]  /*6bc0*/  ISETP.NE.U32.AND P0, PT, R28, RZ, PT ;  /* 0x000000ff1c00720c */ /* 0x001fc80003f05070 */
[----:B------:R-:W-:Y:S02]  /*6bd0*/  ISETP.NE.AND.EX P0, PT, R29, RZ, PT, P0 ;  /* 0x000000ff1d00720c */ /* 0x000fe40003f05300 */
[----:B------:R-:W0:Y:S01]  /*6be0*/  LDC R20, c[0x0][0x600] ;  /* 0x00018000ff147b82 */ /* 0x000e220000000800 */
[-CC-:B-1----:R-:W-:Y:S01]  /*6bf0*/  SHF.R.U64 R8, R10, R12.reuse, R11.reuse ;  /* 0x0000000c0a087219 */ /* 0x182fe2000000120b */
[----:B------:R-:W-:Y:S01]  /*6c00*/  IMAD.MOV.U32 R10, RZ, RZ, -0x1 ;  /* 0xffffffffff0a7424 */ /* 0x000fe200078e00ff */
[----:B------:R-:W-:-:S05]  /*6c10*/  SHF.R.U32.HI R11, RZ, R12, R11 ;  /* 0x0000000cff0b7219 */ /* 0x000fca000001160b */
[----:B------:R-:W1:Y:S01]  /*6c20*/  LDC R24, c[0x0][0x648] ;  /* 0x00019200ff187b82 */ /* 0x000e620000000800 */
[-CC-:B--2---:R-:W-:Y:S02]  /*6c30*/  SHF.R.U64 R21, R8, R14.reuse, R11.reuse ;  /* 0x0000000e08157219 */ /* 0x184fe4000000120b */
[----:B------:R-:W-:-:S05]  /*6c40*/  SHF.R.U32.HI R6, RZ, R14, R11 ;  /* 0x0000000eff067219 */ /* 0x000fca000001160b */
[----:B------:R-:W2:Y:S01]  /*6c50*/  LDC R26, c[0x0][0x638] ;  /* 0x00018e00ff1a7b82 */ /* 0x000ea20000000800 */
[-C--:B---3--:R-:W-:Y:S02]  /*6c60*/  SHF.L.U32 R10, R10, R27.reuse, RZ ;  /* 0x0000001b0a0a7219 */ /* 0x088fe400000006ff */
[-CC-:B------:R-:W-:Y:S02]  /*6c70*/  SHF.R.U64 R25, R21, R27.reuse, R6.reuse ;  /* 0x0000001b15197219 */ /* 0x180fe40000001206 */
[----:B------:R-:W-:Y:S02]  /*6c80*/  LOP3.LUT R32, RZ, R10, RZ, 0x33, !PT ;  /* 0x0000000aff207212 */ /* 0x000fe400078e33ff */
[----:B------:R-:W-:Y:S01]  /*6c90*/  SHF.R.U32.HI R11, RZ, R27, R6 ;  /* 0x0000001bff0b7219 */ /* 0x000fe20000011606 */
[----:B------:R-:W3:Y:S01]  /*6ca0*/  LDC R31, c[0x0][0x610] ;  /* 0x00018400ff1f7b82 */ /* 0x000ee20000000800 */
[----:B------:R-:W-:Y:S01]  /*6cb0*/  IMAD.MOV.U32 R10, RZ, RZ, R25 ;  /* 0x000000ffff0a7224 */ /* 0x000fe200078e0019 */
[----:B------:R-:W-:Y:S06]  /*6cc0*/  @!P0 BRA `(.L_x_167) ;  /* 0x0000000000288947 */ /* 0x000fec0003800000 */
        /* <DEDUP_REMOVED lines=10> */
.L_x_167:
[----:B------:R-:W-:Y:S02]  /*6d70*/  ISETP.NE.AND P0, PT, R2, 0x1, PT ;  /* 0x000000010200780c */ /* 0x000fe40003f05270 */
[----:B-1----:R-:W-:Y:S01]  /*6d80*/  SHF.R.U64 R6, R10, R24, R11 ;  /* 0x000000180a067219 */ /* 0x002fe2000000120b */
[----:B0-----:R-:W-:Y:S01]  /*6d90*/  VIADD R11, R20, 0xffffffff ;  /* 0xffffffff140b7836 */ /* 0x001fe20000000000 */
[----:B------:R-:W-:Y:S02]  /*6da0*/  SHF.L.U32 R30, R30, R27, RZ ;  /* 0x0000001b1e1e7219 */ /* 0x000fe400000006ff */
[----:B------:R-:W-:Y:S01]  /*6db0*/  LOP3.LUT R5, R21, R32, RZ, 0xc0, !PT ;  /* 0x0000002015057212 */ /* 0x000fe200078ec0ff */
[----:B------:R-:W-:-:S04]  /*6dc0*/  IMAD.MOV R10, RZ, RZ, -R6 ;  /* 0x000000ffff0a7224 */ /* 0x000fc800078e0a06 */
[----:B------:R-:W-:Y:S01]  /*6dd0*/  IMAD R6, R30, R6, R5 ;  /* 0x000000061e067224 */ /* 0x000fe200078e0205 */
[----:B------:R-:W-:Y:S01]  /*6de0*/  LOP3.LUT R5, R8, R11, RZ, 0xc0, !PT ;  /* 0x0000000b08057212 */ /* 0x000fe200078ec0ff */
[----:B------:R-:W-:Y:S02]  /*6df0*/  @P0 IMAD R7, R9, R23, R4 ;  /* 0x0000001709070224 */ /* 0x000fe400078e0204 */
[----:B--2---:R-:W-:Y:S02]  /*6e00*/  IMAD R4, R10, R26, R25 ;  /* 0x0000001a0a047224 */ /* 0x004fe400078e0219 */
[----:B---3--:R-:W-:Y:S02]  /*6e10*/  IMAD R7, R6, R31, R7 ;  /* 0x0000001f06077224 */ /* 0x008fe400078e0207 */
[----:B------:R-:W-:Y:S02]  /*6e20*/  IMAD R4, R4, R20, R5 ;  /* 0x0000001404047224 */ /* 0x000fe400078e0205 */
[----:B------:R-:W-:-:S02]  /*6e30*/  IMAD.MOV.U32 R8, RZ, RZ, 0x1 ;  /* 0x00000001ff087424 */ /* 0x000fc400078e00ff */
[----:B------:R-:W-:Y:S01]  /*6e40*/  IMAD.MOV.U32 R6, RZ, RZ, R22 ;  /* 0x000000ffff067224 */ /* 0x000fe200078e0016 */
[----:B------:R-:W-:Y:S02]  /*6e50*/  SEL R20, R4, R7, !P0 ;  /* 0x0000000704147207 */ /* 0x000fe40004000000 */
[----:B------:R-:W-:-:S07]  /*6e60*/  SEL R21, R7, R4, !P0 ;  /* 0x0000000407157207 */ /* 0x000fce0004000000 */
.L_x_165:
[----:B------:R-:W-:-:S08]  /*6e70*/  NOP ;  /* 0x0000000000007918 */ /* 0x000fd00000000000 */
[----:B------:R-:W0:-:S00]  /*6e80*/  USETMAXREG.DEALLOC.CTAPOOL 0x28 ;  /* 0x00000028000079c8 */ /* 0x000e0000080e0500 */
[----:B0-----:R-:W-:-:S13]  /*6e90*/  ISETP.NE.AND P0, PT, R3, RZ, PT ;  /* 0x000000ff0300720c */ /* 0x001fda0003f05270 */
[----:B------:R-:W-:Y:S05]  /*6ea0*/  @P0 EXIT ;  /* 0x000000000000094d */ /* 0x000fea0003800000 */
[----:B------:R-:W-:Y:S01]  /*6eb0*/  LOP3.LUT P0, RZ, R8, 0xff, RZ, 0xc0, !PT ;  /* 0x000000ff08ff7812 */ /* 0x000fe2000780c0ff */
[----:B------:R-:W-:Y:S02]  /*6ec0*/  IMAD.MOV.U32 R3, RZ, RZ, 0x1 ;  /* 0x00000001ff037424 */ /* 0x000fe400078e00ff */
[----:B------:R-:W-:-:S10]  /*6ed0*/  IMAD.MOV.U32 R8, RZ, RZ, RZ ;  /* 0x000000ffff087224 */ /* 0x000fd400078e00ff */
[----:B------:R-:W-:Y:S05]  /*6ee0*/  @!P0 BRA `(.L_x_168) ;  /* 0x0000000c00588947 */ /* 0x000fea0003800000 */
[----:B------:R-:W0:Y:S01]  /*6ef0*/  LDC R3, c[0x0][0x28c] ;  /* 0x0000a300ff037b82 */ /* 0x000e220000000800 */
[----:B------:R-:W1:Y:S01]  /*6f00*/  S2R R13, SR_CgaCtaId ;  /* 0x00000000000d7919 */ /* 0x000e620000008800 */
[----:B------:R-:W-:Y:S01]  /*6f10*/  ULDC UR5, c[0x0][0x658] ;  /* 0x0001960000057ab9 */ /* 0x000fe20000000800 */
[----:B------:R-:W-:Y:S01]  /*6f20*/  UMOV UR6, 0xffffffff ;  /* 0xffffffff00067882 */ /* 0x000fe20000000000 */
[----:B------:R-:W-:Y:S01]  /*6f30*/  BSSY B0, `(.L_x_168) ;  /* 0x00000d1000007945 */ /* 0x000fe20003800000 */
[----:B------:R-:W-:Y:S01]  /*6f40*/  USHF.L.U32 UR6, UR6, UR5, URZ ;  /* 0x0000000506067299 */ /* 0x000fe2000800063f */
[----:B------:R-:W-:Y:S01]  /*6f50*/  IMAD.MOV.U32 R10, RZ, RZ, 0x1 ;  /* 0x00000001ff0a7424 */ /* 0x000fe200078e00ff */
[----:B------:R-:W-:Y:S01]  /*6f60*/  LOP3.LUT R9, R18, 0x2, RZ, 0xfc, !PT ;  /* 0x0000000212097812 */ /* 0x000fe200078efcff */
[----:B------:R-:W-:Y:S01]  /*6f70*/  IMAD.MOV.U32 R8, RZ, RZ, RZ ;  /* 0x000000ffff087224 */ /* 0x000fe200078e00ff */
[----:B------:R-:W-:Y:S01]  /*6f80*/  ULDC UR4, c[0x0][0x600] ;  /* 0x0001800000047ab9 */ /* 0x000fe20000000800 */
[----:B------:R-:W-:Y:S01]  /*6f90*/  UMOV UR7, 0x1 ;  /* 0x0000000100077882 */ /* 0x000fe20000000000 */
[----:B------:R-:W-:-:S02]  /*6fa0*/  UIADD3 UR13, UR4, -0x1, URZ ;  /* 0xffffffff040d7890 */ /* 0x000fc4000fffe03f */
[----:B------:R-:W-:Y:S02]  /*6fb0*/  USHF.L.U32 UR15, UR7, UR5, URZ ;  /* 0x00000005070f7299 */ /* 0x000fe4000800063f */
[----:B------:R-:W-:Y:S01]  /*6fc0*/  ULOP3.LUT UR14, URZ, UR6, URZ, 0x33, !UPT ;  /* 0x000000063f0e7292 */ /* 0x000fe2000f8e333f */
[----:B------:R-:W-:Y:S01]  /*6fd0*/  ULDC.64 UR22, c[0x0][0x198] ;  /* 0x0000660000167ab9 */ /* 0x000fe20000000a00 */
[----:B0-----:R-:W-:-:S05]  /*6fe0*/  VIADD R3, R3, 0x3f ;  /* 0x0000003f03037836 */ /* 0x001fca0000000000 */
[----:B------:R-:W-:-:S04]  /*6ff0*/  SHF.R.S32.HI R4, RZ, 0x1f, R3 ;  /* 0x0000001fff047819 */ /* 0x000fc80000011403 */
[----:B------:R-:W-:Y:S01]  /*7000*/  LEA.HI R4, R4, R3, RZ, 0x6 ;  /* 0x0000000304047211 */ /* 0x000fe200078f30ff */
[C---:B-1----:R-:W-:Y:S02]  /*7010*/  IMAD.SHL.U32 R12, R13.reuse, 0x10, RZ ;  /* 0x000000100d0c7824 */ /* 0x042fe400078e00ff */
[----:B------:R-:W-:Y:S01]  /*7020*/  IMAD.SHL.U32 R13, R13, 0x400, RZ ;  /* 0x000004000d0d7824 */ /* 0x000fe200078e00ff */
[----:B------:R-:W-:Y:S01]  /*7030*/  SHF.R.S32.HI R11, RZ, 0x6, R4 ;  /* 0x00000006ff0b7819 */ /* 0x000fe20000011404 */
[----:B------:R-:W-:Y:S01]  /*7040*/  IMAD.MOV.U32 R3, RZ, RZ, 0x1 ;  /* 0x00000001ff037424 */ /* 0x000fe200078e00ff */
[----:B------:R-:W-:Y:S02]  /*7050*/  LOP3.LUT R12, R12, 0x30, RZ, 0xc0, !PT ;  /* 0x000000300c0c7812 */ /* 0x000fe400078ec0ff */
[----:B------:R-:W-:Y:S01]  /*7060*/  LOP3.LUT R13, R13, 0xc00, RZ, 0xc0, !PT ;  /* 0x00000c000d0d7812 */ /* 0x000fe200078ec0ff */
[----:B------:R-:W-:-:S07]  /*7070*/  VIADD R19, R11, 0x1 ;  /* 0x000000010b137836 */ /* 0x000fce0000000000 */
.L_x_179:
[----:B------:R-:W-:-:S03]  /*7080*/  UMOV UR4, 0xffffffff ;  /* 0xffffffff00047882 */ /* 0x000fc60000000000 */
[----:B------:R-:W-:Y:S05]  /*7090*/  BRA.DIV UR4, `(.L_x_169) ;  /* 0x0000001204407947 */ /* 0x000fea000b800000 */
[----:B------:R-:W-:-:S13]  /*70a0*/  ELECT P6, URZ, PT ;  /* 0x00000000003f782f */ /* 0x000fda00038c0000 */
.L_x_193:
[----:B------:R-:W-:Y:S04]  /*70b0*/  BSSY B1, `(.L_x_170) ;  /* 0x0000043000017945 */ /* 0x000fe80003800000 */
[----:B------:R-:W-:Y:S05]  /*70c0*/  @!P6 BRA `(.L_x_171) ;  /* 0x000000040004e947 */ /* 0x000fea0003800000 */
[----:B------:R-:W0:Y:S02]  /*70d0*/  LDC R4, c[0x0][0x28c] ;  /* 0x0000a300ff047b82 */ /* 0x000e240000000800 */
[----:B0-----:R-:W-:-:S13]  /*70e0*/  ISETP.GE.AND P0, PT, R4, 0x1, PT ;  /* 0x000000010400780c */ /* 0x001fda0003f06270 */
[----:B------:R-:W-:Y:S05]  /*70f0*/  @!P0 BRA `(.L_x_171) ;  /* 0x0000000000f88947 */ /* 0x000fea0003800000 */
[----:B------:R-:W-:Y:S02]  /*7100*/  IMAD.SHL.U32 R22, R20, 0x80, RZ ;  /* 0x0000008014167824 */ /* 0x000fe400078e00ff */
[----:B------:R-:W-:Y:S02]  /*7110*/  IMAD.SHL.U32 R21, R21, 0x80, RZ ;  /* 0x0000008015157824 */ /* 0x000fe400078e00ff */
[----:B------:R-:W-:Y:S02]  /*7120*/  IMAD.MOV.U32 R25, RZ, RZ, RZ ;  /* 0x000000ffff197224 */ /* 0x000fe400078e00ff */
[----:B------:R-:W-:Y:S02]  /*7130*/  IMAD.MOV.U32 R4, RZ, RZ, R12 ;  /* 0x000000ffff047224 */ /* 0x000fe400078e000c */
[----:B------:R-:W-:Y:S02]  /*7140*/  IMAD.MOV.U32 R5, RZ, RZ, R19 ;  /* 0x000000ffff057224 */ /* 0x000fe400078e0013 */
[----:B------:R-:W-:-:S02]  /*7150*/  IMAD.MOV.U32 R7, RZ, RZ, R3 ;  /* 0x000000ffff077224 */ /* 0x000fc400078e0003 */
[----:B------:R-:W-:Y:S02]  /*7160*/  IMAD.MOV.U32 R14, RZ, RZ, R8 ;  /* 0x000000ffff0e7224 */ /* 0x000fe400078e0008 */
[----:B------:R-:W-:-:S07]  /*7170*/  VIADD R26, R22, 0x40 ;  /* 0x00000040161a7836 */ /* 0x000fce0000000000 */
.L_x_174:
[----:B------:R-:W0:Y:S01]  /*7180*/  S2R R20, SR_CgaCtaId ;  /* 0x0000000000147919 */ /* 0x000e220000008800 */
[----:B------:R-:W-:Y:S02]  /*7190*/  MOV R15, 0x400 ;  /* 0x00000400000f7802 */ /* 0x000fe40000000f00 */
[----:B------:R-:W-:Y:S02]  /*71a0*/  ISETP.NE.AND P1, PT, R0, RZ, PT ;  /* 0x000000ff0000720c */ /* 0x000fe40003f25270 */
[----:B0-----:R-:W-:Y:S02]  /*71b0*/  LEA R23, R20, R15, 0x18 ;  /* 0x0000000f14177211 */ /* 0x001fe400078ec0ff */
[----:B------:R-:W-:-:S09]  /*71c0*/  SHF.L.U32 R15, R7, 0x1f, RZ ;  /* 0x0000001f070f7819 */ /* 0x000fd200000006ff */
[----:B------:R-:W0:Y:S01]  /*71d0*/  @!P1 LDC R20, c[0x0][0x500] ;  /* 0x00014000ff149b82 */ /* 0x000e220000000800 */
[----:B------:R-:W-:-:S04]  /*71e0*/  IMAD R24, R14, 0x8, R23 ;  /* 0x000000080e187824 */ /* 0x000fc800078e0217 */
[----:B------:R-:W1:Y:S02]  /*71f0*/  SYNCS.PHASECHK.TRANS64.TRYWAIT P0, [R24+URZ+0x38], R15 ;  /* 0x0000380f180075a7 */ /* 0x000e64000800017f */
[----:B-1----:R-:W-:Y:S05]  /*7200*/  @!P0 BRA `(.L_x_172) ;  /* 0x0000001000048947 */ /* 0x002fea0003800000 */
.L_x_194:
[----:B-1----:R-:W-:Y:S01]  /*7210*/  PRMT R15, R9, 0x9910, RZ ;  /* 0x00009910090f7816 */ /* 0x002fe200000000ff */
[----:B0-----:R0:W-:Y:S03]  /*7220*/  @!P1 SYNCS.ARRIVE.TRANS64 RZ, [R24+URZ], R20 ;  /* 0x0000001418ff99a7 */ /* 0x0011e6000800003f */
[----:B------:R-:W-:-:S13]  /*7230*/  ISETP.NE.AND P0, PT, R15, 0x2, PT ;  /* 0x000000020f00780c */ /* 0x000fda0003f05270 */
[----:B0-----:R-:W-:Y:S05]  /*7240*/  @P0 BRA `(.L_x_173) ;  /* 0x0000000000040947 */ /* 0x001fea0003800000 */
[----:B------:R-:W-:Y:S01]  /*7250*/  BPT.TRAP 0x1 ;  /* 0x000000040000795c */ /* 0x000fe20000300000 */
.L_x_173:
[----:B------:R-:W-:Y:S01]  /*7260*/  IMAD R15, R14, 0x2000, R13 ;  /* 0x000020000e0f7824 */ /* 0x000fe200078e020d */
[----:B------:R-:W-:Y:S01]  /*7270*/  R2UR UR25, R24 ;  /* 0x00000000181972ca */ /* 0x000fe200000e0000 */
[--C-:B------:R-:W-:Y:S01]  /*7280*/  IMAD R20, R14, 0x4000, R23.reuse ;  /* 0x000040000e147824 */ /* 0x100fe200078e0217 */
[----:B------:R-:W-:Y:S01]  /*7290*/  R2UR UR28, R6 ;  /* 0x00000000061c72ca */ /* 0x000fe200000e0000 */
[----:B------:R-:W-:Y:S01]  /*72a0*/  IMAD R15, R15, 0x2, R23 ;  /* 0x000000020f0f7824 */ /* 0x000fe200078e0217 */
[----:B------:R-:W-:Y:S01]  /*72b0*/  UIADD3 UR4, UP0, UR22, 0xf0, URZ ;  /* 0x000000f016047890 */ /* 0x000fe2000ff1e03f */
[----:B------:R-:W-:Y:S01]  /*72c0*/  VIADD R5, R5, 0xffffffff ;  /* 0xffffffff05057836 */ /* 0x000fe20000000000 */
[----:B------:R-:W-:Y:S01]  /*72d0*/  R2UR UR24, R20 ;  /* 0x00000000141872ca */ /* 0x000fe200000e0000 */
[----:B------:R-:W-:Y:S01]  /*72e0*/  UIADD3 UR30, UP1, UR22, 0x1f0, URZ ;  /* 0x000001f0161e7890 */ /* 0x000fe2000ff3e03f */
[----:B------:R-:W-:Y:S01]  /*72f0*/  R2UR UR8, R15 ;  /* 0x000000000f0872ca */ /* 0x000fe200000e0000 */
[----:B------:R-:W-:Y:S01]  /*7300*/  UIADD3.X UR5, URZ, UR23, URZ, UP0, !UPT ;  /* 0x000000173f057290 */ /* 0x000fe200087fe43f */
[----:B------:R-:W-:Y:S01]  /*7310*/  R2UR UR19, R4 ;  /* 0x00000000041372ca */ /* 0x000fe200000e0000 */
[----:B------:R-:W-:Y:S01]  /*7320*/  UIADD3.X UR31, URZ, UR23, URZ, UP1, !UPT ;  /* 0x000000173f1f7290 */ /* 0x000fe20008ffe43f */
[----:B------:R-:W-:Y:S01]  /*7330*/  R2UR UR26, R25 ;  /* 0x00000000191a72ca */ /* 0x000fe200000e0000 */
[----:B------:R-:W-:Y:S01]  /*7340*/  VIADD R14, R14, 0x1 ;  /* 0x000000010e0e7836 */ /* 0x000fe20000000000 */
[----:B------:R-:W-:Y:S01]  /*7350*/  R2UR UR27, R21 ;  /* 0x00000000151b72ca */ /* 0x000fe200000e0000 */
[----:B------:R-:W-:Y:S01]  /*7360*/  UMOV UR6, 0x0 ;  /* 0x0000000000067882 */ /* 0x000fe20000000000 */
[----:B------:R-:W-:Y:S01]  /*7370*/  R2UR UR18, R22 ;  /* 0x00000000161272ca */ /* 0x000fe200000e0000 */
[----:B------:R-:W-:Y:S01]  /*7380*/  UMOV UR7, 0x10000000 ;  /* 0x1000000000077882 */ /* 0x000fe20000000000 */
[----:B------:R-:W-:Y:S01]  /*7390*/  R2UR UR10, R26 ;  /* 0x000000001a0a72ca */ /* 0x000fe200000e0000 */
[----:B------:R-:W-:Y:S01]  /*73a0*/  UIADD3 UR24, UR24, 0x180, URZ ;  /* 0x0000018018187890 */ /* 0x000fe2000fffe03f */
[----:B------:R-:W-:Y:S01]  /*73b0*/  ISETP.GT.AND P1, PT, R5, 0x1, PT ;  /* 0x000000010500780c */ /* 0x000fe20003f24270 */
[----:B------:R-:W-:Y:S01]  /*73c0*/  UIADD3 UR16, UR8, 0x1c180, URZ ;  /* 0x0001c18008107890 */ /* 0x000fe2000fffe03f */
[----:B------:R-:W-:Y:S01]  /*73d0*/  ISETP.NE.AND P0, PT, R14, 0x7, PT ;  /* 0x000000070e00780c */ /* 0x000fe20003f05270 */
[----:B------:R-:W-:Y:S01]  /*73e0*/  UIADD3 UR8, UR8, 0x1e180, URZ ;  /* 0x0001e18008087890 */ /* 0x000fe2000fffe03f */
[----:B------:R-:W-:Y:S01]  /*73f0*/  VIADD R4, R4, 0x40 ;  /* 0x0000004004047836 */ /* 0x000fe20000000000 */
[----:B------:R-:W-:Y:S01]  /*7400*/  UMOV UR21, 0xf0000 ;  /* 0x000f000000157882 */ /* 0x000fe20000000000 */
[----:B------:R-:W-:Y:S01]  /*7410*/  UMOV UR17, UR25 ;  /* 0x0000001900117c82 */ /* 0x000fe20008000000 */
[----:B------:R-:W-:Y:S01]  /*7420*/  UMOV UR20, UR28 ;  /* 0x0000001c00147c82 */ /* 0x000fe20008000000 */
[----:B------:R-:W-:Y:S01]  /*7430*/  UMOV UR9, UR25 ;  /* 0x0000001900097c82 */ /* 0x000fe20008000000 */
[----:B------:R-:W-:Y:S01]  /*7440*/  UMOV UR11, UR19 ;  /* 0x00000013000b7c82 */ /* 0x000fe20008000000 */
[----:B------:R0:W-:Y:S01]  /*7450*/  UTMALDG.3D [UR24], [UR4], desc[UR6] ;  /* 0x00000618040075b4 */ /* 0x0001e20008011000 */
[----:B------:R-:W-:Y:S01]  /*7460*/  UMOV UR12, UR28 ;  /* 0x0000001c000c7c82 */ /* 0x000fe20008000000 */
[----:B------:R-:W-:Y:S01]  /*7470*/  SEL R20, RZ, 0x1, P0 ;  /* 0x00000001ff147807 */ /* 0x000fe20000000000 */
[----:B------:R-:W-:Y:S01]  /*7480*/  VIADD R25, R25, 0x40 ;  /* 0x0000004019197836 */ /* 0x000fe20000000000 */
[----:B------:R-:W-:-:S02]  /*7490*/  SEL R14, R14, RZ, P0 ;  /* 0x000000ff0e0e7207 */ /* 0x000fc40000000000 */
[----:B------:R-:W-:Y:S01]  /*74a0*/  LOP3.LUT R7, R7, R20, RZ, 0x3c, !PT ;  /* 0x0000001407077212 */ /* 0x000fe200078e3cff */
[----:B------:R0:W-:Y:S01]  /*74b0*/  UTMALDG.3D.MULTICAST [UR16], [UR30], UR21, desc[UR6] ;  /* 0x000006101e0073b4 */ /* 0x0001e20008011815 */
[----:B------:R0:W-:Y:S02]  /*74c0*/  UTMALDG.3D.MULTICAST [UR8], [UR30], UR21, desc[UR6] ;  /* 0x000006081e0073b4 */ /* 0x0001e40008011815 */
[----:B0-----:R-:W-:Y:S05]  /*74d0*/  @P1 BRA `(.L_x_174) ;  /* 0xfffffffc00281947 */ /* 0x001fea000383ffff */
.L_x_171:
[----:B------:R-:W-:Y:S05]  /*74e0*/  BSYNC B1 ;  /* 0x0000000000017941 */ /* 0x000fea0003800000 */
.L_x_170:
[----:B------:R-:W-:Y:S01]  /*74f0*/  LOP3.LUT P1, RZ, R10, 0xff, RZ, 0xc0, !PT ;  /* 0x000000ff0aff7812 */ /* 0x000fe2000782c0ff */
[C---:B------:R-:W-:Y:S01]  /*7500*/  IMAD.IADD R15, R11.reuse, 0x1, R8 ;  /* 0x000000010b0f7824 */ /* 0x040fe200078e0208 */
[----:B------:R-:W-:Y:S01]  /*7510*/  ULDC.64 UR4, c[0x0][0x650] ;  /* 0x0001940000047ab9 */ /* 0x000fe20000000a00 */
[----:B------:R-:W-:Y:S01]  /*7520*/  ISETP.GE.U32.AND P2, PT, R11, 0x7, PT ;  /* 0x000000070b00780c */ /* 0x000fe20003f46070 */
[----:B------:R-:W-:Y:S01]  /*7530*/  BSSY B1, `(.L_x_175) ;  /* 0x000006e000017945 */ /* 0x000fe20003800000 */
[C---:B------:R-:W-:Y:S01]  /*7540*/  IMAD.WIDE.U32 R4, R15.reuse, 0x24924925, RZ ;  /* 0x249249250f047825 */ /* 0x040fe200078e00ff */
[----:B------:R-:W-:Y:S02]  /*7550*/  ISETP.GT.U32.AND P0, PT, R15, 0x6, PT ;  /* 0x000000060f00780c */ /* 0x000fe40003f04070 */
[----:B------:R-:W-:Y:S01]  /*7560*/  PRMT R10, RZ, 0x7610, R10 ;  /* 0x00007610ff0a7816 */ /* 0x000fe2000000000a */
[----:B------:R-:W-:Y:S01]  /*7570*/  IMAD.MOV.U32 R21, RZ, RZ, -0x1 ;  /* 0xffffffffff157424 */ /* 0x000fe200078e00ff */
[----:B------:R-:W-:Y:S01]  /*7580*/  ISETP.LT.U32.AND P0, PT, R11, 0x7, P0 ;  /* 0x000000070b00780c */ /* 0x000fe20000701070 */
[----:B------:R-:W-:-:S02]  /*7590*/  IMAD.MOV.U32 R20, RZ, RZ, -0x1 ;  /* 0xffffffffff147424 */ /* 0x000fc400078e00ff */
[----:B------:R-:W0:Y:S01]  /*75a0*/  @P1 S2R R7, SR_CgaCtaId ;  /* 0x0000000000071919 */ /* 0x000e220000008800 */
[----:B------:R-:W-:Y:S02]  /*75b0*/  SEL R4, RZ, 0x1, !P0 ;  /* 0x00000001ff047807 */ /* 0x000fe40004000000 */
[----:B------:R-:W-:Y:S02]  /*75c0*/  IADD3 R16, P0, R16, UR36, RZ ;  /* 0x0000002410107c10 */ /* 0x000fe4000ff1e0ff */
[----:B------:R-:W-:Y:S02]  /*75d0*/  @P1 MOV R6, 0x400 ;  /* 0x0000040000061802 */ /* 0x000fe40000000f00 */
[----:B------:R-:W-:Y:S02]  /*75e0*/  IADD3.X R17, R17, UR42, RZ, P0, !PT ;  /* 0x0000002a11117c10 */ /* 0x000fe400087fe4ff */
[----:B------:R-:W-:Y:S02]  /*75f0*/  ISETP.GE.U32.AND P0, PT, R16, UR4, PT ;  /* 0x0000000410007c0c */ /* 0x000fe4000bf06070 */
[----:B------:R-:W-:-:S02]  /*7600*/  LOP3.LUT R3, R3, R4, RZ, 0x3c, !PT ;  /* 0x0000000403037212 */ /* 0x000fc400078e3cff */
[----:B------:R-:W-:Y:S02]  /*7610*/  ISETP.GE.U32.AND.EX P0, PT, R17, UR5, PT, P0 ;  /* 0x0000000511007c0c */ /* 0x000fe4000bf06100 */
[----:B------:R-:W-:Y:S02]  /*7620*/  PRMT R4, RZ, 0x7610, R4 ;  /* 0x00007610ff047816 */ /* 0x000fe40000000004 */
[----:B0-----:R-:W-:Y:S01]  /*7630*/  @P1 LEA R6, R7, R6, 0x18 ;  /* 0x0000000607061211 */ /* 0x001fe200078ec0ff */
[----:B------:R-:W-:-:S03]  /*7640*/  IMAD.IADD R7, R15, 0x1, -R5 ;  /* 0x000000010f077824 */ /* 0x000fc600078e0a05 */
[----:B------:R0:W-:Y:S02]  /*7650*/  @P1 SYNCS.ARRIVE.TRANS64.A1T0 RZ, [R6+URZ+0x88], RZ ;  /* 0x000088ff06ff19a7 */ /* 0x0001e4000810003f */
[----:B------:R-:W-:-:S04]  /*7660*/  LEA.HI R7, R7, R5, RZ, 0x1f ;  /* 0x0000000507077211 */ /* 0x000fc800078ff8ff */
[----:B------:R-:W-:Y:S01]  /*7670*/  SHF.R.U32.HI R8, RZ, 0x2, R7 ;  /* 0x00000002ff087819 */ /* 0x000fe20000011607 */
[----:B0-----:R-:W-:-:S03]  /*7680*/  IMAD.MOV.U32 R6, RZ, RZ, -0x1 ;  /* 0xffffffffff067424 */ /* 0x001fc600078e00ff */
[----:B------:R-:W-:Y:S01]  /*7690*/  @P2 LOP3.LUT R3, R3, 0x1, R8, 0x78, !PT ;  /* 0x0000000103032812 */ /* 0x000fe200078e7808 */
[----:B------:R-:W-:Y:S01]  /*76a0*/  IMAD R8, R8, -0x7, R15 ;  /* 0xfffffff908087824 */ /* 0x000fe200078e020f */
[----:B------:R-:W-:Y:S06]  /*76b0*/  @P0 BRA `(.L_x_176) ;  /* 0x0000000400540947 */ /* 0x000fec0003800000 */
[----:B------:R-:W0:Y:S01]  /*76c0*/  S2R R15, SR_CTAID.X ;  /* 0x00000000000f7919 */ /* 0x000e220000002500 */
[----:B------:R-:W-:Y:S01]  /*76d0*/  ULDC.64 UR4, c[0x0][0x628] ;  /* 0x00018a0000047ab9 */ /* 0x000fe20000000a00 */
[----:B------:R-:W-:Y:S01]  /*76e0*/  ULDC UR7, c[0x0][0x630] ;  /* 0x00018c0000077ab9 */ /* 0x000fe20000000800 */
[----:B------:R-:W-:Y:S01]  /*76f0*/  ISETP.NE.U32.AND P0, PT, RZ, UR4, PT ;  /* 0x00000004ff007c0c */ /* 0x000fe2000bf05070 */
[----:B------:R-:W1:Y:S01]  /*7700*/  S2R R20, SR_CTAID.Y ;  /* 0x0000000000147919 */ /* 0x000e620000002600 */
[----:B------:R-:W-:Y:S01]  /*7710*/  ULDC UR8, c[0x0][0x150] ;  /* 0x0000540000087ab9 */ /* 0x000fe20000000800 */
[----:B------:R-:W-:Y:S01]  /*7720*/  IMAD.MOV.U32 R4, RZ, RZ, R16 ;  /* 0x000000ffff047224 */ /* 0x000fe200078e0010 */
[----:B------:R-:W-:Y:S01]  /*7730*/  ISETP.NE.AND.EX P0, PT, RZ, UR5, PT, P0 ;  /* 0x00000005ff007c0c */ /* 0x000fe2000bf05300 */
[----:B------:R-:W-:Y:S01]  /*7740*/  IMAD.MOV.U32 R5, RZ, RZ, R17 ;  /* 0x000000ffff057224 */ /* 0x000fe200078e0011 */
[----:B0-----:R-:W-:-:S11]  /*7750*/  I2FP.F32.U32 R22, R15 ;  /* 0x0000000f00167245 */ /* 0x001fd60000201000 */
[----:B------:R-:W-:Y:S05]  /*7760*/  @!P0 BRA `(.L_x_177) ;  /* 0x0000000000288947 */ /* 0x000fea0003800000 */
[----:B------:R-:W-:Y:S02]  /*7770*/  ULDC UR6, c[0x0][0x634] ;  /* 0x00018d0000067ab9 */ /* 0x000fe40000000800 */
[----:B------:R-:W-:-:S05]  /*7780*/  IADD3 R5, P0, R16, UR6, RZ ;  /* 0x0000000610057c10 */ /* 0x000fca000ff1e0ff */
[----:B------:R-:W-:-:S04]  /*7790*/  IMAD.X R21, RZ, RZ, R17, P0 ;  /* 0x000000ffff157224 */ /* 0x000fc800000e0611 */
[----:B------:R-:W-:-:S04]  /*77a0*/  IMAD.WIDE.U32 R6, R21, UR4, RZ ;  /* 0x0000000415067c25 */ /* 0x000fc8000f8e00ff */
[----:B------:R-:W-:-:S04]  /*77b0*/  IMAD.WIDE.U32 R6, P0, R5, UR5, R6 ;  /* 0x0000000505067c25 */ /* 0x000fc8000f800006 */
[----:B------:R-:W-:-:S04]  /*77c0*/  IMAD.WIDE.U32 R4, R5, UR4, RZ ;  /* 0x0000000405047c25 */ /* 0x000fc8000f8e00ff */
[----:B------:R-:W-:Y:S01]  /*77d0*/  IMAD.MOV.U32 R4, RZ, RZ, R7 ;  /* 0x000000ffff047224 */ /* 0x000fe200078e0007 */
[----:B------:R-:W-:Y:S01]  /*77e0*/  IADD3 RZ, P1, R5, R6, RZ ;  /* 0x0000000605ff7210 */ /* 0x000fe20007f3e0ff */
[----:B------:R-:W-:-:S04]  /*77f0*/  IMAD.X R5, RZ, RZ, RZ, P0 ;  /* 0x000000ffff057224 */ /* 0x000fc800000e06ff */
[----:B------:R-:W-:-:S08]  /*7800*/  IMAD.WIDE.U32.X R4, R21, UR5, R4, P1 ;  /* 0x0000000515047c25 */ /* 0x000fd000088e0404 */
.L_x_177:
[--C-:B------:R-:W-:Y:S01]  /*7810*/  SHF.R.U64 R14, R4, UR7, R5.reuse ;  /* 0x00000007040e7c19 */ /* 0x100fe20008001205 */
[----:B------:R-:W-:Y:S01]  /*7820*/  FMUL R22, R22, UR8 ;  /* 0x0000000816167c20 */ /* 0x000fe20008400000 */
[----:B------:R-:W-:Y:S01]  /*7830*/  SHF.R.U32.HI R4, RZ, UR7, R5 ;  /* 0x00000007ff047c19 */ /* 0x000fe20008011605 */
[----:B------:R-:W0:Y:S01]  /*7840*/  LDC R6, c[0x0][0x144] ;  /* 0x00005100ff067b82 */ /* 0x000e220000000800 */
[----:B------:R-:W-:Y:S01]  /*7850*/  IADD3 R5, P0, RZ, -R14, RZ ;  /* 0x8000000eff057210 */ /* 0x000fe20007f1e0ff */
[----:B------:R-:W-:Y:S01]  /*7860*/  ULDC UR6, c[0x0][0x154] ;  /* 0x0000550000067ab9 */ /* 0x000fe20000000800 */
[----:B-1----:R-:W-:Y:S01]  /*7870*/  I2FP.F32.U32 R7, R20 ;  /* 0x0000001400077245 */ /* 0x002fe20000201000 */
[----:B------:R-:W1:Y:S01]  /*7880*/  F2I.U32.TRUNC.NTZ R22, R22 ;  /* 0x0000001600167305 */ /* 0x000e62000020f000 */
[----:B------:R-:W-:Y:S01]  /*7890*/  ULDC.64 UR4, c[0x0][0x620] ;  /* 0x0001880000047ab9 */ /* 0x000fe20000000a00 */
[----:B------:R-:W-:Y:S01]  /*78a0*/  IMAD.X R4, RZ, RZ, ~R4, P0 ;  /* 0x000000ffff047224 */ /* 0x000fe200000e0e04 */
[----:B------:R-:W-:Y:S01]  /*78b0*/  ISETP.NE.AND P2, PT, R2, 0x1, PT ;  /* 0x000000010200780c */ /* 0x000fe20003f45270 */
[----:B------:R-:W-:Y:S01]  /*78c0*/  FMUL R23, R7, UR6 ;  /* 0x0000000607177c20 */ /* 0x000fe20008400000 */
[----:B------:R-:W2:Y:S01]  /*78d0*/  LDC R25, c[0x0][0x148] ;  /* 0x00005200ff197b82 */ /* 0x000ea20000000800 */
[----:B------:R-:W-:Y:S01]  /*78e0*/  IMAD R4, R4, UR4, RZ ;  /* 0x0000000404047c24 */ /* 0x000fe2000f8e02ff */
[----:B------:R-:W-:-:S02]  /*78f0*/  ULDC.64 UR6, c[0x0][0x640] ;  /* 0x0001900000067ab9 */ /* 0x000fc40000000a00 */
[----:B------:R-:W-:Y:S01]  /*7900*/  ISETP.NE.U32.AND P0, PT, RZ, UR6, PT ;  /* 0x00000006ff007c0c */ /* 0x000fe2000bf05070 */
[----:B------:R-:W3:Y:S01]  /*7910*/  F2I.U32.TRUNC.NTZ R23, R23 ;  /* 0x0000001700177305 */ /* 0x000ee2000020f000 */
[C---:B------:R-:W-:Y:S02]  /*7920*/  IMAD R7, R5.reuse, UR5, R4 ;  /* 0x0000000505077c24 */ /* 0x040fe4000f8e0204 */
[----:B------:R-:W-:Y:S01]  /*7930*/  IMAD.WIDE.U32 R4, R5, UR4, R16 ;  /* 0x0000000405047c25 */ /* 0x000fe2000f8e0010 */
[----:B------:R-:W-:Y:S01]  /*7940*/  ULDC UR4, c[0x0][0x618] ;  /* 0x0001860000047ab9 */ /* 0x000fe20000000800 */
[----:B------:R-:W-:Y:S02]  /*7950*/  ISETP.NE.AND.EX P0, PT, RZ, UR7, PT, P0 ;  /* 0x00000007ff007c0c */ /* 0x000fe4000bf05300 */
[----:B------:R-:W-:Y:S02]  /*7960*/  IMAD.IADD R5, R5, 0x1, R7 ;  /* 0x0000000105057824 */ /* 0x000fe400078e0207 */
[----:B-1----:R-:W-:-:S03]  /*7970*/  IMAD.MOV R22, RZ, RZ, -R22 ;  /* 0x000000ffff167224 */ /* 0x002fc600078e0a16 */
[----:B------:R-:W-:Y:S01]  /*7980*/  SHF.R.U64 R21, R4, UR4, R5 ;  /* 0x0000000404157c19 */ /* 0x000fe20008001205 */
[----:B0-----:R-:W-:Y:S01]  /*7990*/  IMAD R15, R6, R22, R15 ;  /* 0x00000016060f7224 */ /* 0x001fe200078e020f */
[----:B------:R-:W-:Y:S01]  /*79a0*/  SHF.R.U32.HI R4, RZ, UR4, R5 ;  /* 0x00000004ff047c19 */ /* 0x000fe20008011605 */
[----:B------:R-:W-:Y:S01]  /*79b0*/  ULDC UR4, c[0x0][0x608] ;  /* 0x0001820000047ab9 */ /* 0x000fe20000000800 */
[----:B---3--:R-:W-:Y:S02]  /*79c0*/  IMAD.MOV R6, RZ, RZ, -R23 ;  /* 0x000000ffff067224 */ /* 0x008fe400078e0a17 */
[--C-:B------:R-:W-:Y:S02]  /*79d0*/  SHF.R.U64 R22, R21, UR4, R4.reuse ;  /* 0x0000000415167c19 */ /* 0x100fe40008001204 */
[----:B------:R-:W-:Y:S01]  /*79e0*/  SHF.R.U32.HI R5, RZ, UR4, R4 ;  /* 0x00000004ff057c19 */ /* 0x000fe20008011604 */
[----:B------:R-:W-:Y:S01]  /*79f0*/  ULDC UR4, c[0x0][0x658] ;  /* 0x0001960000047ab9 */ /* 0x000fe20000000800 */
[----:B--2---:R-:W-:-:S02]  /*7a00*/  @P2 IMAD R15, R25, R6, R20 ;  /* 0x00000006190f2224 */ /* 0x004fc400078e0214 */
[--C-:B------:R-:W-:Y:S02]  /*7a10*/  SHF.R.U64 R20, R22, UR4, R5.reuse ;  /* 0x0000000416147c19 */ /* 0x100fe40008001205 */
[----:B------:R-:W-:-:S03]  /*7a20*/  SHF.R.U32.HI R23, RZ, UR4, R5 ;  /* 0x00000004ff177c19 */ /* 0x000fc60008011605 */
[----:B------:R-:W-:Y:S02]  /*7a30*/  IMAD.MOV.U32 R6, RZ, RZ, R20 ;  /* 0x000000ffff067224 */ /* 0x000fe400078e0014 */
[----:B------:R-:W-:Y:S01]  /*7a40*/  IMAD.MOV.U32 R5, RZ, RZ, R23 ;  /* 0x000000ffff057224 */ /* 0x000fe200078e0017 */
[----:B------:R-:W-:Y:S06]  /*7a50*/  @!P0 BRA `(.L_x_178) ;  /* 0x00000000002c8947 */ /* 0x000fec0003800000 */
        /* <DEDUP_REMOVED lines=9> */
[----:B------:R-:W-:-:S04]  /*7af0*/  IMAD.WIDE.U32.X R4, R23, UR7, R4, P1 ;  /* 0x0000000717047c25 */ /* 0x000fc800088e0404 */
[----:B------:R-:W-:-:S07]  /*7b00*/  IMAD.MOV.U32 R6, RZ, RZ, R4 ;  /* 0x000000ffff067224 */ /* 0x000fce00078e0004 */
.L_x_178:
[----:B------:R-:W-:Y:S01]  /*7b10*/  ULDC UR4, c[0x0][0x648] ;  /* 0x0001920000047ab9 */ /* 0x000fe20000000800 */
[----:B------:R-:W-:Y:S01]  /*7b20*/  LOP3.LUT R4, R22, UR14, RZ, 0xc0, !PT ;  /* 0x0000000e16047c12 */ /* 0x000fe2000f8ec0ff */
[----:B------:R-:W-:Y:S01]  /*7b30*/  ULDC UR5, c[0x0][0x610] ;  /* 0x0001840000057ab9 */ /* 0x000fe20000000800 */
[----:B------:R-:W-:Y:S01]  /*7b40*/  SHF.R.U64 R5, R6, UR4, R5 ;  /* 0x0000000406057c19 */ /* 0x000fe20008001205 */
[----:B------:R-:W-:Y:S01]  /*7b50*/  ULDC UR4, c[0x0][0x638] ;  /* 0x00018e0000047ab9 */ /* 0x000fe20000000800 */
[----:B------:R-:W-:-:S03]  /*7b60*/  LOP3.LUT R21, R21, UR13, RZ, 0xc0, !PT ;  /* 0x0000000d15157c12 */ /* 0x000fc6000f8ec0ff */
[----:B------:R-:W-:Y:S02]  /*7b70*/  IMAD.MOV R7, RZ, RZ, -R5 ;  /* 0x000000ffff077224 */ /* 0x000fe400078e0a05 */
[----:B------:R-:W-:Y:S02]  /*7b80*/  IMAD R4, R5, UR15, R4 ;  /* 0x0000000f05047c24 */ /* 0x000fe4000f8e0204 */
[----:B------:R-:W-:Y:S01]  /*7b90*/  IMAD R20, R7, UR4, R20 ;  /* 0x0000000407147c24 */ /* 0x000fe2000f8e0214 */
[----:B------:R-:W-:Y:S01]  /*7ba0*/  ULDC UR4, c[0x0][0x600] ;  /* 0x0001800000047ab9 */ /* 0x000fe20000000800 */
[----:B------:R-:W-:Y:S02]  /*7bb0*/  IMAD R15, R4, UR5, R15 ;  /* 0x00000005040f7c24 */ /* 0x000fe4000f8e020f */
[----:B------:R-:W-:Y:S02]  /*7bc0*/  IMAD R6, R20, UR4, R21 ;  /* 0x0000000414067c24 */ /* 0x000fe4000f8e0215 */
[----:B------:R-:W-:-:S03]  /*7bd0*/  IMAD.MOV.U32 R4, RZ, RZ, 0x1 ;  /* 0x00000001ff047424 */ /* 0x000fc600078e00ff */
[----:B------:R-:W-:Y:S02]  /*7be0*/  SEL R20, R6, R15, !P2 ;  /* 0x0000000f06147207 */ /* 0x000fe40005000000 */
[----:B------:R-:W-:Y:S01]  /*7bf0*/  SEL R21, R15, R6, !P2 ;  /* 0x000000060f157207 */ /* 0x000fe20005000000 */
[----:B------:R-:W-:-:S07]  /*7c00*/  IMAD.MOV.U32 R6, RZ, RZ, R14 ;  /* 0x000000ffff067224 */ /* 0x000fce00078e000e */
.L_x_176:
[----:B------:R-:W-:Y:S05]  /*7c10*/  BSYNC B1 ;  /* 0x0000000000017941 */ /* 0x000fea0003800000 */
.L_x_175:
[----:B------:R-:W-:-:S13]  /*7c20*/  LOP3.LUT P0, RZ, R4, 0xff, RZ, 0xc0, !PT ;  /* 0x000000ff04ff7812 */ /* 0x000fda000780c0ff */
[----:B------:R-:W-:Y:S05]  /*7c30*/  @P0 BRA `(.L_x_179) ;  /* 0xfffffff400100947 */ /* 0x000fea000383ffff */
[----:B------:R-:W-:Y:S05]  /*7c40*/  BSYNC B0 ;  /* 0x0000000000007941 */ /* 0x000fea0003800000 */
.L_x_168:
[----:B------:R-:W-:-:S03]  /*7c50*/  UMOV UR4, 0xffffffff ;  /* 0xffffffff00047882 */ /* 0x000fc60000000000 */
[----:B------:R-:W-:Y:S05]  /*7c60*/  BRA.DIV UR4, `(.L_x_180) ;  /* 0x0000000604807947 */ /* 0x000fea000b800000 */
[----:B------:R-:W-:-:S13]  /*7c70*/  ELECT P6, URZ, PT ;  /* 0x00000000003f782f */ /* 0x000fda00038c0000 */
.L_x_197:
[----:B------:R-:W-:Y:S04]  /*7c80*/  BSSY B0, `(.L_x_181) ;  /* 0x0000046000007945 */ /* 0x000fe80003800000 */
[----:B------:R-:W-:Y:S05]  /*7c90*/  @!P6 BRA `(.L_x_182) ;  /* 0x000000040010e947 */ /* 0x000fea0003800000 */
[----:B------:R-:W-:-:S04]  /*7ca0*/  LOP3.LUT R18, R18, 0x2, RZ, 0xfc, !PT ;  /* 0x0000000212127812 */ /* 0x000fc800078efcff */
[----:B------:R-:W-:-:S13]  /*7cb0*/  ISETP.NE.AND P0, PT, R18, 0x3, PT ;  /* 0x000000031200780c */ /* 0x000fda0003f05270 */
[----:B------:R-:W-:Y:S05]  /*7cc0*/  @!P0 BRA `(.L_x_183) ;  /* 0x0000000000048947 */ /* 0x000fea0003800000 */
[----:B------:R-:W-:Y:S01]  /*7cd0*/  BPT.TRAP 0x1 ;  /* 0x000000040000795c */ /* 0x000fe20000300000 */
.L_x_183:
[----:B------:R-:W0:Y:S01]  /*7ce0*/  S2R R5, SR_CgaCtaId ;  /* 0x0000000000057919 */ /* 0x000e220000008800 */
[----:B------:R-:W-:Y:S02]  /*7cf0*/  MOV R0, 0x400 ;  /* 0x0000040000007802 */ /* 0x000fe40000000f00 */
[----:B------:R-:W-:Y:S02]  /*7d00*/  SHF.L.U32 R2, R3, 0x1f, RZ ;  /* 0x0000001f03027819 */ /* 0x000fe400000006ff */
[----:B0-----:R-:W-:-:S05]  /*7d10*/  LEA R5, R5, R0, 0x18 ;  /* 0x0000000005057211 */ /* 0x001fca00078ec0ff */
[----:B------:R-:W-:-:S04]  /*7d20*/  VIADD R5, R5, 0x38 ;  /* 0x0000003805057836 */ /* 0x000fc80000000000 */
[C---:B------:R-:W-:Y:S02]  /*7d30*/  IMAD R7, R8.reuse, 0x8, R5 ;  /* 0x0000000808077824 */ /* 0x040fe400078e0205 */
[----:B------:R-:W-:Y:S02]  /*7d40*/  VIADD R8, R8, 0x1 ;  /* 0x0000000108087836 */ /* 0x000fe40000000000 */
[----:B------:R-:W0:Y:S03]  /*7d50*/  SYNCS.PHASECHK.TRANS64.TRYWAIT P0, [R7+URZ], R2 ;  /* 0x00000002070075a7 */ /* 0x000e26000800017f */
[----:B------:R-:W-:-:S04]  /*7d60*/  ISETP.NE.AND P1, PT, R8, 0x7, PT ;  /* 0x000000070800780c */ /* 0x000fc80003f25270 */
[----:B------:R-:W-:Y:S02]  /*7d70*/  SEL R0, RZ, 0x1, P1 ;  /* 0x00000001ff007807 */ /* 0x000fe40000800000 */
[----:B------:R-:W-:Y:S02]  /*7d80*/  SEL R8, R8, RZ, P1 ;  /* 0x000000ff08087207 */ /* 0x000fe40000800000 */
[----:B------:R-:W-:-:S03]  /*7d90*/  LOP3.LUT R9, R3, R0, RZ, 0x3c, !PT ;  /* 0x0000000003097212 */ /* 0x000fc600078e3cff */
[----:B------:R-:W-:Y:S01]  /*7da0*/  IMAD R6, R8, 0x8, R5 ;  /* 0x0000000808067824 */ /* 0x000fe200078e0205 */
[----:B------:R-:W-:Y:S01]  /*7db0*/  SHF.L.U32 R3, R9, 0x1f, RZ ;  /* 0x0000001f09037819 */ /* 0x000fe200000006ff */
[----:B0-----:R-:W-:Y:S06]  /*7dc0*/  @!P0 BRA `(.L_x_184) ;  /* 0x0000000400488947 */ /* 0x001fec0003800000 */
.L_x_198:
[----:B------:R-:W1:Y:S01]  /*7dd0*/  SYNCS.PHASECHK.TRANS64.TRYWAIT P0, [R6+URZ], R3 ;  /* 0x00000003060075a7 */ /* 0x000e62000800017f */
[----:B------:R-:W-:-:S05]  /*7de0*/  VIADD R0, R8, 0x1 ;  /* 0x0000000108007836 */ /* 0x000fca0000000000 */
[----:B------:R-:W-:-:S04]  /*7df0*/  ISETP.NE.AND P1, PT, R0, 0x7, PT ;  /* 0x000000070000780c */ /* 0x000fc80003f25270 */
[----:B0-----:R-:W-:Y:S02]  /*7e00*/  SEL R2, RZ, 0x1, P1 ;  /* 0x00000001ff027807 */ /* 0x001fe40000800000 */
[----:B------:R-:W-:Y:S02]  /*7e10*/  SEL R0, R0, RZ, P1 ;  /* 0x000000ff00007207 */ /* 0x000fe40000800000 */
[----:B------:R-:W-:-:S03]  /*7e20*/  LOP3.LUT R9, R9, R2, RZ, 0x3c, !PT ;  /* 0x0000000209097212 */ /* 0x000fc600078e3cff */
[----:B------:R-:W-:Y:S01]  /*7e30*/  IMAD R7, R0, 0x8, R5 ;  /* 0x0000000800077824 */ /* 0x000fe200078e0205 */
[----:B------:R-:W-:Y:S01]  /*7e40*/  SHF.L.U32 R4, R9, 0x1f, RZ ;  /* 0x0000001f09047819 */ /* 0x000fe200000006ff */
[----:B-1----:R-:W-:Y:S06]  /*7e50*/  @!P0 BRA `(.L_x_185) ;  /* 0x0000000400388947 */ /* 0x002fec0003800000 */
.L_x_199:
[----:B------:R-:W1:Y:S01]  /*7e60*/  SYNCS.PHASECHK.TRANS64.TRYWAIT P0, [R7+URZ], R4 ;  /* 0x00000004070075a7 */ /* 0x000e62000800017f */
[----:B------:R-:W-:-:S05]  /*7e70*/  VIADD R0, R0, 0x1 ;  /* 0x0000000100007836 */ /* 0x000fca0000000000 */
[----:B------:R-:W-:-:S04]  /*7e80*/  ISETP.NE.AND P1, PT, R0, 0x7, PT ;  /* 0x000000070000780c */ /* 0x000fc80003f25270 */
[----:B------:R-:W-:Y:S02]  /*7e90*/  SEL R2, RZ, 0x1, P1 ;  /* 0x00000001ff027807 */ /* 0x000fe40000800000 */
[----:B------:R-:W-:Y:S02]  /*7ea0*/  SEL R0, R0, RZ, P1 ;  /* 0x000000ff00007207 */ /* 0x000fe40000800000 */
[----:B------:R-:W-:-:S03]  /*7eb0*/  LOP3.LUT R9, R9, R2, RZ, 0x3c, !PT ;  /* 0x0000000209097212 */ /* 0x000fc600078e3cff */
[----:B0-----:R-:W-:Y:S01]  /*7ec0*/  IMAD R6, R0, 0x8, R5 ;  /* 0x0000000800067824 */ /* 0x001fe200078e0205 */
[----:B------:R-:W-:Y:S01]  /*7ed0*/  SHF.L.U32 R3, R9, 0x1f, RZ ;  /* 0x0000001f09037819 */ /* 0x000fe200000006ff */
[----:B-1----:R-:W-:Y:S06]  /*7ee0*/  @!P0 BRA `(.L_x_186) ;  /* 0x0000000400288947 */ /* 0x002fec0003800000 */
.L_x_200:
        /* <DEDUP_REMOVED lines=9> */
.L_x_201:
        /* <DEDUP_REMOVED lines=9> */
.L_x_202:
[----:B------:R-:W1:Y:S01]  /*8010*/  SYNCS.PHASECHK.TRANS64.TRYWAIT P0, [R6+URZ], R3 ;  /* 0x00000003060075a7 */ /* 0x000e62000800017f */
[----:B------:R-:W-:-:S05]  /*8020*/  VIADD R0, R0, 0x1 ;  /* 0x0000000100007836 */ /* 0x000fca0000000000 */
[----:B------:R-:W-:-:S04]  /*8030*/  ISETP.NE.AND P1, PT, R0, 0x7, PT ;  /* 0x000000070000780c */ /* 0x000fc80003f25270 */
[----:B------:R-:W-:Y:S02]  /*8040*/  SEL R2, RZ, 0x1, P1 ;  /* 0x00000001ff027807 */ /* 0x000fe40000800000 */
[----:B------:R-:W-:Y:S02]  /*8050*/  SEL R0, R0, RZ, P1 ;  /* 0x000000ff00007207 */ /* 0x000fe40000800000 */
[----:B------:R-:W-:Y:S01]  /*8060*/  LOP3.LUT R2, R9, R2, RZ, 0x3c, !PT ;  /* 0x0000000209027212 */ /* 0x000fe200078e3cff */
[----:B-1----:R-:W-:Y:S06]  /*8070*/  @!P0 BRA `(.L_x_189) ;  /* 0x0000000400008947 */ /* 0x002fec0003800000 */
.L_x_203:
[----:B------:R-:W-:Y:S01]  /*8080*/  IMAD R5, R0, 0x8, R5 ;  /* 0x0000000800057824 */ /* 0x000fe200078e0205 */
[----:B------:R-:W-:-:S07]  /*8090*/  SHF.L.U32 R0, R2, 0x1f, RZ ;  /* 0x0000001f02007819 */ /* 0x000fce00000006ff */
.L_x_190:
[----:B--2---:R2:W3:Y:S02]  /*80a0*/  SYNCS.PHASECHK.TRANS64.TRYWAIT P0, [R5+URZ], R0 ;  /* 0x00000000050075a7 */ /* 0x0044e4000800017f */
[----:B---3--:R-:W-:Y:S05]  /*80b0*/  @!P0 NANOSLEEP.SYNCS 0x989680 ;  /* 0x009896800000895d */ /* 0x008fea0003900000 */
[----:B------:R-:W3:Y:S02]  /*80c0*/  @!P0 SYNCS.PHASECHK.TRANS64 P0, [R5+URZ], R0 ;  /* 0x00000000050085a7 */ /* 0x000ee4000800007f */
[----:B---3--:R-:W-:Y:S05]  /*80d0*/  @!P0 BRA `(.L_x_190) ;  /* 0xfffffffc00f08947 */ /* 0x008fea000383ffff */
.L_x_182:
[----:B------:R-:W-:Y:S05]  /*80e0*/  BSYNC B0 ;  /* 0x0000000000007941 */ /* 0x000fea0003800000 */
.L_x_181:
[----:B------:R-:W-:Y:S05]  /*80f0*/  EXIT ;  /* 0x000000000000794d */ /* 0x000fea0003800000 */
.L_x_21:
[----:B-1----:R1:W2:Y:S02]  /*8100*/  SYNCS.PHASECHK.TRANS64.TRYWAIT P1, [R3+URZ], R0 ;  /* 0x00000000030075a7 */ /* 0x0022a4000802017f */
[----:B--2---:R-:W-:Y:S05]  /*8110*/  @!P1 NANOSLEEP.SYNCS 0x989680 ;  /* 0x009896800000995d */ /* 0x004fea0003900000 */
[----:B------:R-:W2:Y:S02]  /*8120*/  @!P1 SYNCS.PHASECHK.TRANS64 P1, [R3+URZ], R0 ;  /* 0x00000000030095a7 */ /* 0x000ea4000802007f */
[----:B--2---:R-:W-:Y:S05]  /*8130*/  @!P1 BRA `(.L_x_21) ;  /* 0xfffffffc00f09947 */ /* 0x004fea000383ffff */
[----:B------:R-:W-:Y:S05]  /*8140*/  BRA `(.L_x_20) ;  /* 0xffffff9400b87947 */ /* 0x000fea000383ffff */
.L_x_26:
[----:B-1----:R1:W2:Y:S02]  /*8150*/  SYNCS.PHASECHK.TRANS64.TRYWAIT P1, [R5+URZ], R4 ;  /* 0x00000004050075a7 */ /* 0x0022a4000802017f */
[----:B--2---:R-:W-:Y:S05]  /*8160*/  @!P1 NANOSLEEP.SYNCS 0x989680 ;  /* 0x009896800000995d */ /* 0x004fea0003900000 */
[----:B------:R-:W2:Y:S02]  /*8170*/  @!P1 SYNCS.PHASECHK.TRANS64 P1, [R5+URZ], R4 ;  /* 0x00000004050095a7 */ /* 0x000ea4000802007f */
[----:B--2---:R-:W-:Y:S05]  /*8180*/  @!P1 BRA `(.L_x_26) ;  /* 0xfffffffc00f09947 */ /* 0x004fea000383ffff */
[----:B------:R-:W-:Y:S05]  /*8190*/  BRA `(.L_x_25) ;  /* 0xffffff9800947947 */ /* 0x000fea000383ffff */
.L_x_169:
[----:B------:R-:W-:Y:S01]  /*81a0*/  BSSY B1, `(.L_x_191) ;  /* 0x0000006000017945 */ /* 0x000fe20003800000 */
[----:B------:R-:W-:-:S07]  /*81b0*/  IMAD.MOV.U32 R15, RZ, RZ, -0x1 ;  /* 0xffffffffff0f7424 */ /* 0x000fce00078e00ff */
[----:B------:R-:W-:Y:S05]  /*81c0*/  WARPSYNC.COLLECTIVE R15, `(.L_x_192) ;  /* 0x000000000f0c7348 */ /* 0x000fea0003c00000 */
[----:B------:R-:W-:Y:S02]  /*81d0*/  ELECT P6, UR62, PT ;  /* 0x00000000003e782f */ /* 0x000fe400038c0000 */
[----:B------:R-:W-:Y:S01]  /*81e0*/  MOV R14, UR62 ;  /* 0x0000003e000e7c02 */ /* 0x000fe20008000f00 */
[----:B------:R-:W-:Y:S10]  /*81f0*/  ENDCOLLECTIVE ;  /* 0x000000000000791b */ /* 0x000ff40003800000 */
.L_x_192:
[----:B------:R-:W-:Y:S05]  /*8200*/  BSYNC B1 ;  /* 0x0000000000017941 */ /* 0x000fea0003800000 */
.L_x_191:
[----:B------:R-:W-:Y:S05]  /*8210*/  BRA `(.L_x_193) ;  /* 0xffffffec00a47947 */ /* 0x000fea000383ffff */
.L_x_172:
[----:B-1----:R1:W2:Y:S02]  /*8220*/  SYNCS.PHASECHK.TRANS64.TRYWAIT P0, [R24+URZ+0x38], R15 ;  /* 0x0000380f180075a7 */ /* 0x0022a4000800017f */
[----:B--2---:R-:W-:Y:S05]  /*8230*/  @!P0 NANOSLEEP.SYNCS 0x989680 ;  /* 0x009896800000895d */ /* 0x004fea0003900000 */
[----:B------:R-:W2:Y:S02]  /*8240*/  @!P0 SYNCS.PHASECHK.TRANS64 P0, [R24+URZ+0x38], R15 ;  /* 0x0000380f180085a7 */ /* 0x000ea4000800007f */
[----:B--2---:R-:W-:Y:S05]  /*8250*/  @!P0 BRA `(.L_x_172) ;  /* 0xfffffffc00f08947 */ /* 0x004fea000383ffff */
[----:B------:R-:W-:Y:S05]  /*8260*/  BRA `(.L_x_194) ;  /* 0xffffffec00e87947 */ /* 0x000fea000383ffff */
.L_x_180:
[----:B------:R-:W-:Y:S01]  /*8270*/  BSSY B0, `(.L_x_195) ;  /* 0x0000006000007945 */ /* 0x000fe20003800000 */
[----:B------:R-:W-:-:S07]  /*8280*/  IMAD.MOV.U32 R15, RZ, RZ, -0x1 ;  /* 0xffffffffff0f7424 */ /* 0x000fce00078e00ff */
[----:B------:R-:W-:Y:S05]  /*8290*/  WARPSYNC.COLLECTIVE R15, `(.L_x_196) ;  /* 0x000000000f0c7348 */ /* 0x000fea0003c00000 */
[----:B------:R-:W-:Y:S02]  /*82a0*/  ELECT P6, UR62, PT ;  /* 0x00000000003e782f */ /* 0x000fe400038c0000 */
[----:B------:R-:W-:Y:S01]  /*82b0*/  MOV R14, UR62 ;  /* 0x0000003e000e7c02 */ /* 0x000fe20008000f00 */
[----:B------:R-:W-:Y:S10]  /*82c0*/  ENDCOLLECTIVE ;  /* 0x000000000000791b */ /* 0x000ff40003800000 */
.L_x_196:
[----:B------:R-:W-:Y:S05]  /*82d0*/  BSYNC B0 ;  /* 0x0000000000007941 */ /* 0x000fea0003800000 */
.L_x_195:
[----:B------:R-:W-:Y:S05]  /*82e0*/  BRA `(.L_x_197) ;  /* 0xfffffff800647947 */ /* 0x000fea000383ffff */
.L_x_184:
[----:B0-----:R0:W1:Y:S02]  /*82f0*/  SYNCS.PHASECHK.TRANS64.TRYWAIT P0, [R7+URZ], R2 ;  /* 0x00000002070075a7 */ /* 0x001064000800017f */
[----:B-1----:R-:W-:Y:S05]  /*8300*/  @!P0 NANOSLEEP.SYNCS 0x989680 ;  /* 0x009896800000895d */ /* 0x002fea0003900000 */
[----:B------:R-:W1:Y:S02]  /*8310*/  @!P0 SYNCS.PHASECHK.TRANS64 P0, [R7+URZ], R2 ;  /* 0x00000002070085a7 */ /* 0x000e64000800007f */
[----:B-1----:R-:W-:Y:S05]  /*8320*/  @!P0 BRA `(.L_x_184) ;  /* 0xfffffffc00f08947 */ /* 0x002fea000383ffff */
[----:B------:R-:W-:Y:S05]  /*8330*/  BRA `(.L_x_198) ;  /* 0xfffffff800a47947 */ /* 0x000fea000383ffff */
.L_x_185:
[----:B0-----:R0:W1:Y:S02]  /*8340*/  SYNCS.PHASECHK.TRANS64.TRYWAIT P0, [R6+URZ], R3 ;  /* 0x00000003060075a7 */ /* 0x001064000800017f */
[----:B-1----:R-:W-:Y:S05]  /*8350*/  @!P0 NANOSLEEP.SYNCS 0x989680 ;  /* 0x009896800000895d */ /* 0x002fea0003900000 */
[----:B------:R-:W1:Y:S02]  /*8360*/  @!P0 SYNCS.PHASECHK.TRANS64 P0, [R6+URZ], R3 ;  /* 0x00000003060085a7 */ /* 0x000e64000800007f */
[----:B-1----:R-:W-:Y:S05]  /*8370*/  @!P0 BRA `(.L_x_185) ;  /* 0xfffffffc00f08947 */ /* 0x002fea000383ffff */
[----:B------:R-:W-:Y:S05]  /*8380*/  BRA `(.L_x_199) ;  /* 0xfffffff800b47947 */ /* 0x000fea000383ffff */
.L_x_186:
[----:B0-----:R0:W1:Y:S02]  /*8390*/  SYNCS.PHASECHK.TRANS64.TRYWAIT P0, [R7+URZ], R4 ;  /* 0x00000004070075a7 */ /* 0x001064000800017f */
[----:B-1----:R-:W-:Y:S05]  /*83a0*/  @!P0 NANOSLEEP.SYNCS 0x989680 ;  /* 0x009896800000895d */ /* 0x002fea0003900000 */
[----:B------:R-:W1:Y:S02]  /*83b0*/  @!P0 SYNCS.PHASECHK.TRANS64 P0, [R7+URZ], R4 ;  /* 0x00000004070085a7 */ /* 0x000e64000800007f */
[----:B-1----:R-:W-:Y:S05]  /*83c0*/  @!P0 BRA `(.L_x_186) ;  /* 0xfffffffc00f08947 */ /* 0x002fea000383ffff */
[----:B------:R-:W-:Y:S05]  /*83d0*/  BRA `(.L_x_200) ;  /* 0xfffffff800c47947 */ /* 0x000fea000383ffff */
.L_x_187:
[----:B0-----:R0:W1:Y:S02]  /*83e0*/  SYNCS.PHASECHK.TRANS64.TRYWAIT P0, [R6+URZ], R3 ;  /* 0x00000003060075a7 */ /* 0x001064000800017f */
[----:B-1----:R-:W-:Y:S05]  /*83f0*/  @!P0 NANOSLEEP.SYNCS 0x989680 ;  /* 0x009896800000895d */ /* 0x002fea0003900000 */
[----:B------:R-:W1:Y:S02]  /*8400*/  @!P0 SYNCS.PHASECHK.TRANS64 P0, [R6+URZ], R3 ;  /* 0x00000003060085a7 */ /* 0x000e64000800007f */
[----:B-1----:R-:W-:Y:S05]  /*8410*/  @!P0 BRA `(.L_x_187) ;  /* 0xfffffffc00f08947 */ /* 0x002fea000383ffff */
[----:B------:R-:W-:Y:S05]  /*8420*/  BRA `(.L_x_201) ;  /* 0xfffffff800d47947 */ /* 0x000fea000383ffff */
.L_x_188:
[----:B0-----:R0:W1:Y:S02]  /*8430*/  SYNCS.PHASECHK.TRANS64.TRYWAIT P0, [R7+URZ], R4 ;  /* 0x00000004070075a7 */ /* 0x001064000800017f */
[----:B-1----:R-:W-:Y:S05]  /*8440*/  @!P0 NANOSLEEP.SYNCS 0x989680 ;  /* 0x009896800000895d */ /* 0x002fea0003900000 */
[----:B------:R-:W1:Y:S02]  /*8450*/  @!P0 SYNCS.PHASECHK.TRANS64 P0, [R7+URZ], R4 ;  /* 0x00000004070085a7 */ /* 0x000e64000800007f */
[----:B-1----:R-:W-:Y:S05]  /*8460*/  @!P0 BRA `(.L_x_188) ;  /* 0xfffffffc00f08947 */ /* 0x002fea000383ffff */
[----:B------:R-:W-:Y:S05]  /*8470*/  BRA `(.L_x_202) ;  /* 0xfffffff800e47947 */ /* 0x000fea000383ffff */
.L_x_189:
[----:B-1----:R1:W2:Y:S02]  /*8480*/  SYNCS.PHASECHK.TRANS64.TRYWAIT P0, [R6+URZ], R3 ;  /* 0x00000003060075a7 */ /* 0x0022a4000800017f */
[----:B--2---:R-:W-:Y:S05]  /*8490*/  @!P0 NANOSLEEP.SYNCS 0x989680 ;  /* 0x009896800000895d */ /* 0x004fea0003900000 */
[----:B------:R-:W2:Y:S02]  /*84a0*/  @!P0 SYNCS.PHASECHK.TRANS64 P0, [R6+URZ], R3 ;  /* 0x00000003060085a7 */ /* 0x000ea4000800007f */
[----:B--2---:R-:W-:Y:S05]  /*84b0*/  @!P0 BRA `(.L_x_189) ;  /* 0xfffffffc00f08947 */ /* 0x004fea000383ffff */
[----:B------:R-:W-:Y:S05]  /*84c0*/  BRA `(.L_x_203) ;  /* 0xfffffff800ec7947 */ /* 0x000fea000383ffff */
.L_x_204:
[----:B------:R-:W-:-:S00]  /*84d0*/  BRA `(.L_x_204) ;  /* 0xfffffffc00fc7947 */ /* 0x000fc0000383ffff */
[----:B------:R-:W-:-:S00]  /*84e0*/  NOP ;  /* 0x0000000000007918 */ /* 0x000fc00000000000 */
        /* <DEDUP_REMOVED lines=9> */
.L_x_205:


//--------------------- .nv.global.init           --------------------------
	.section	.nv.global.init,"aw",@progbits
.nv.global.init:
	.type		$str$22,@object
	.size		$str$22,($str$23 - $str$22)
$str$22:
        /*0000*/ 	.byte	0x6b, 0x5f, 0x74, 0x69, 0x6c, 0x65, 0x5f, 0x63, 0x6f, 0x75, 0x6e, 0x74, 0x20, 0x3e, 0x3d, 0x20
        /*0010*/ 	.byte	0x31, 0x00
	.type		$str$23,@object
	.size		$str$23,(__unnamed_1 - $str$23)
$str$23:
        /*0012*/ 	.byte	0x2f, 0x74, 0x6d, 0x70, 0x2f, 0x63, 0x75, 0x74, 0x6c, 0x61, 0x73, 0x73, 0x5f, 0x73, 0x77, 0x65
        /*0022*/ 	.byte	0x65, 0x70, 0x5f, 0x73, 0x72, 0x63, 0x2f, 0x69, 0x6e, 0x63, 0x6c, 0x75, 0x64, 0x65, 0x2f, 0x63
        /*0032*/ 	.byte	0x75, 0x74, 0x6c, 0x61, 0x73, 0x73, 0x2f, 0x67, 0x65, 0x6d, 0x6d, 0x2f, 0x63, 0x6f, 0x6c, 0x6c
        /*0042*/ 	.byte	0x65, 0x63, 0x74, 0x69, 0x76, 0x65, 0x2f, 0x73, 0x6d, 0x39, 0x30, 0x5f, 0x6d, 0x6d, 0x61, 0x5f
        /*0052*/ 	.byte	0x74, 0x6d, 0x61, 0x5f, 0x67, 0x6d, 0x6d, 0x61, 0x5f, 0x73, 0x73, 0x5f, 0x77, 0x61, 0x72, 0x70
        /*0062*/ 	.byte	0x73, 0x70, 0x65, 0x63, 0x69, 0x61, 0x6c, 0x69, 0x7a, 0x65, 0x64, 0x2e, 0x68, 0x70, 0x70, 0x00
	.type		__unnamed_1,@object
	.size		__unnamed_1,(.L_0 - __unnamed_1)
__unnamed_1:
        /*0072*/ 	.byte	0x76, 0x6f, 0x69, 0x64, 0x20, 0x63, 0x75, 0x74, 0x6c, 0x61, 0x73, 0x73, 0x3a, 0x3a, 0x67, 0x65
        /* <DEDUP_REMOVED lines=180> */
        /*0bc2*/ 	.byte	0x74, 0x69, 0x74, 0x79, 0x5d, 0x00
.L_0:


//--------------------- .nv.shared._ZN7cutlass13device_kernelINS_4gemm6kernel13GemmUniversalIN4cute5tupleIJiiiiEEENS1_10collective13CollectiveMmaINS1_34MainloopSm90TmaGmmaWarpSpecializedILi7ENS5_IJNS4_1CILi4EEENSA_ILi1EEESC_EEENS1_35KernelTmaWarpSpecializedCooperativeEEENS5_IJNSA_ILi128EEESG_NSA_ILi64EEEEEENS_6half_tENS5_IJlSC_lEEESJ_NS5_IJSC_llEEENS4_8TiledMMAINS4_8MMA_AtomIJNS4_4SM904GMMA26MMA_64x128x16_F32F16F16_SSILNSP_5MajorE0ELSR_1ELNSP_7ScaleInE1ELSS_1EEEEEENS4_6LayoutINS5_IJNSA_ILi2EEESC_SC_EEENS5_IJSC_NSA_ILi0EEESY_EEEEENS5_IJNS4_10UnderscoreES11_S11_EEEEENS4_13SM90_TMA_LOADENS4_14ComposedLayoutINS4_7SwizzleILi3ELi4ELi3EEENS4_18smem_ptr_flag_bitsILi16EEENSV_INS5_IJNSA_ILi8EEESH_EEENS5_IJSH_SC_EEEEEEEvNS4_8identityENS4_23SM90_TMA_LOAD_MULTICASTENS15_IS17_S19_NSV_INS5_IJSH_S1A_EEENS5_IJSC_SH_EEEEEEEvS1F_EENS_8epilogue10collective6detail29Sm90TmaWarpSpecializedAdapterINS1N_15DefaultEpilogueISJ_SK_SK_NS1M_6thread17LinearCombinationISJ_Li1EffLNS1R_9ScaleType4KindE0ELNS_15FloatRoundStyleE2ESJ_EENS1_15EpilogueDefaultEEEEEvvEEEEvNT_6ParamsE --------------------------
	.section	.nv.shared._ZN7cutlass13device_kernelINS_4gemm6kernel13GemmUniversalIN4cute5tupleIJiiiiEEENS1_10collective13CollectiveMmaINS1_34MainloopSm90TmaGmmaWarpSpecializedILi7ENS5_IJNS4_1CILi4EEENSA_ILi1EEESC_EEENS1_35KernelTmaWarpSpecializedCooperativeEEENS5_IJNSA_ILi128EEESG_NSA_ILi64EEEEEENS_6half_tENS5_IJlSC_lEEESJ_NS5_IJSC_llEEENS4_8TiledMMAINS4_8MMA_AtomIJNS4_4SM904GMMA26MMA_64x128x16_F32F16F16_SSILNSP_5MajorE0ELSR_1ELNSP_7ScaleInE1ELSS_1EEEEEENS4_6LayoutINS5_IJNSA_ILi2EEESC_SC_EEENS5_IJSC_NSA_ILi0EEESY_EEEEENS5_IJNS4_10UnderscoreES11_S11_EEEEENS4_13SM90_TMA_LOADENS4_14ComposedLayoutINS4_7SwizzleILi3ELi4ELi3EEENS4_18smem_ptr_flag_bitsILi16EEENSV_INS5_IJNSA_ILi8EEESH_EEENS5_IJSH_SC_EEEEEEEvNS4_8identityENS4_23SM90_TMA_LOAD_MULTICASTENS15_IS17_S19_NSV_INS5_IJSH_S1A_EEENS5_IJSC_SH_EEEEEEEvS1F_EENS_8epilogue10collective6detail29Sm90TmaWarpSpecializedAdapterINS1N_15DefaultEpilogueISJ_SK_SK_NS1M_6thread17LinearCombinationISJ_Li1EffLNS1R_9ScaleType4KindE0ELNS_15FloatRoundStyleE2ESJ_EENS1_15EpilogueDefaultEEEEEvvEEEEvNT_6ParamsE,"aw",@nobits
	.sectionflags	@""
	.align	16
	.zero		1024


//--------------------- .nv.shared.reserved.0     --------------------------
	.section	.nv.shared.reserved.0,"aw",@nobits
	.weak		__nv_reservedSMEM_offset_0_alias
	.size		__nv_reservedSMEM_offset_0_alias, 0, 0
	.other		__nv_reservedSMEM_offset_0_alias,@"STO_CUDA_RESERVED_SHARED STV_DEFAULT"
__nv_reservedSMEM_offset_0_alias:
	.zero		0


//--------------------- .nv.global                --------------------------
	.section	.nv.global,"aw",@nobits
.nv.global:
	.type		_ZN40_INTERNAL_5b14cbb8_4_k_cu_ac254100_221034cute1_E,@object
	.size		_ZN40_INTERNAL_5b14cbb8_4_k_cu_ac254100_221034cute1_E,(_ZN40_INTERNAL_5b14cbb8_4_k_cu_ac254100_221034cuda3std3__45__cpo6cbeginE - _ZN40_INTERNAL_5b14cbb8_4_k_cu_ac254100_221034cute1_E)
_ZN40_INTERNAL_5b14cbb8_4_k_cu_ac254100_221034cute1_E:
	.zero		1
	.type		_ZN40_INTERNAL_5b14cbb8_4_k_cu_ac254100_221034cuda3std3__45__cpo6cbeginE,@object
	.size		_ZN40_INTERNAL_5b14cbb8_4_k_cu_ac254100_221034cuda3std3__45__cpo6cbeginE,(_ZN40_INTERNAL_5b14cbb8_4_k_cu_ac254100_221034cuda3std3__48in_placeE - _ZN40_INTERNAL_5b14cbb8_4_k_cu_ac254100_221034cuda3std3__45__cpo6cbeginE)
_ZN40_INTERNAL_5b14cbb8_4_k_cu_ac254100_221034cuda3std3__45__cpo6cbeginE:
	.zero		1
	.type		_ZN40_INTERNAL_5b14cbb8_4_k_cu_ac254100_221034cuda3std3__48in_placeE,@object
	.size		_ZN40_INTERNAL_5b14cbb8_4_k_cu_ac254100_221034cuda3std3__48in_placeE,(_ZN40_INTERNAL_5b14cbb8_4_k_cu_ac254100_221034cuda3std6ranges3__45__cpo9iter_moveE - _ZN40_INTERNAL_5b14cbb8_4_k_cu_ac254100_221034cuda3std3__48in_placeE)
_ZN40_INTERNAL_5b14cbb8_4_k_cu_ac254100_221034cuda3std3__48in_placeE:
	.zero		1
	.type		_ZN40_INTERNAL_5b14cbb8_4_k_cu_ac254100_221034cuda3std6ranges3__45__cpo9iter_moveE,@object
	.size		_ZN40_INTERNAL_5b14cbb8_4_k_cu_ac254100_221034cuda3std6ranges3__45__cpo9iter_moveE,(_ZN40_INTERNAL_5b14cbb8_4_k_cu_ac254100_221034cuda3std3__45__cpo5beginE - _ZN40_INTERNAL_5b14cbb8_4_k_cu_ac254100_221034cuda3std6ranges3__45__cpo9iter_moveE)
_ZN40_INTERNAL_5b14cbb8_4_k_cu_ac254100_221034cuda3std6ranges3__45__cpo9iter_moveE:
	.zero		1
	.type		_ZN40_INTERNAL_5b14cbb8_4_k_cu_ac254100_221034cuda3std3__45__cpo5beginE,@object
	.size		_ZN40_INTERNAL_5b14cbb8_4_k_cu_ac254100_221034cuda3std3__45__cpo5beginE,(_ZN40_INTERNAL_5b14cbb8_4_k_cu_ac254100_221034cuda3std3__442_GLOBAL__N__5b14cbb8_4_k_cu_ac254100_221036ignoreE - _ZN40_INTERNAL_5b14cbb8_4_k_cu_ac254100_221034cuda3std3__45__cpo5beginE)
_ZN40_INTERNAL_5b14cbb8_4_k_cu_ac254100_221034cuda3std3__45__cpo5beginE:
	.zero		1
	.type		_ZN40_INTERNAL_5b14cbb8_4_k_cu_ac254100_221034cuda3std3__442_GLOBAL__N__5b14cbb8_4_k_cu_ac254100_221036ignoreE,@object
	.size		_ZN40_INTERNAL_5b14cbb8_4_k_cu_ac254100_221034cuda3std3__442_GLOBAL__N__5b14cbb8_4_k_cu_ac254100_221036ignoreE,(_ZN40_INTERNAL_5b14cbb8_4_k_cu_ac254100_221034cute7productE - _ZN40_INTERNAL_5b14cbb8_4_k_cu_ac254100_221034cuda3std3__442_GLOBAL__N__5b14cbb8_4_k_cu_ac254100_221036ignoreE)
_ZN40_INTERNAL_5b14cbb8_4_k_cu_ac254100_221034cuda3std3__442_GLOBAL__N__5b14cbb8_4_k_cu_ac254100_221036ignoreE:
	.zero		1
	.type		_ZN40_INTERNAL_5b14cbb8_4_k_cu_ac254100_221034cute7productE,@object
	.size		_ZN40_INTERNAL_5b14cbb8_4_k_cu_ac254100_221034cute7productE,(_ZN40_INTERNAL_5b14cbb8_4_k_cu_ac254100_221034cuda3std3__45__cpo3endE - _ZN40_INTERNAL_5b14cbb8_4_k_cu_ac254100_221034cute7productE)
_ZN40_INTERNAL_5b14cbb8_4_k_cu_ac254100_221034cute7productE:
	.zero		1
	.type		_ZN40_INTERNAL_5b14cbb8_4_k_cu_ac254100_221034cuda3std3__45__cpo3endE,@object
	.size		_ZN40_INTERNAL_5b14cbb8_4_k_cu_ac254100_221034cuda3std3__45__cpo3endE,(_ZN40_INTERNAL_5b14cbb8_4_k_cu_ac254100_221034cuda3std3__419piecewise_constructE - _ZN40_INTERNAL_5b14cbb8_4_k_cu_ac254100_221034cuda3std3__45__cpo3endE)
_ZN40_INTERNAL_5b14cbb8_4_k_cu_ac254100_221034cuda3std3__45__cpo3endE:
	.zero		1
	.type		_ZN40_INTERNAL_5b14cbb8_4_k_cu_ac254100_221034cuda3std3__419piecewise_constructE,@object
	.size		_ZN40_INTERNAL_5b14cbb8_4_k_cu_ac254100_221034cuda3std3__419piecewise_constructE,(_ZN40_INTERNAL_5b14cbb8_4_k_cu_ac254100_221034cuda3std3__45__cpo4cendE - _ZN40_INTERNAL_5b14cbb8_4_k_cu_ac254100_221034cuda3std3__419piecewise_constructE)
_ZN40_INTERNAL_5b14cbb8_4_k_cu_ac254100_221034cuda3std3__419piecewise_constructE:
	.zero		1
	.type		_ZN40_INTERNAL_5b14cbb8_4_k_cu_ac254100_221034cuda3std3__45__cpo4cendE,@object
	.size		_ZN40_INTERNAL_5b14cbb8_4_k_cu_ac254100_221034cuda3std3__45__cpo4cendE,(_ZN40_INTERNAL_5b14cbb8_4_k_cu_ac254100_221034cuda3std6ranges3__45__cpo4swapE - _ZN40_INTERNAL_5b14cbb8_4_k_cu_ac254100_221034cuda3std3__45__cpo4cendE)
_ZN40_INTERNAL_5b14cbb8_4_k_cu_ac254100_221034cuda3std3__45__cpo4cendE:
	.zero		1
	.type		_ZN40_INTERNAL_5b14cbb8_4_k_cu_ac254100_221034cuda3std6ranges3__45__cpo4swapE,@object
	.size		_ZN40_INTERNAL_5b14cbb8_4_k_cu_ac254100_221034cuda3std6ranges3__45__cpo4swapE,(.L_8 - _ZN40_INTERNAL_5b14cbb8_4_k_cu_ac254100_221034cuda3std6ranges3__45__cpo4swapE)
_ZN40_INTERNAL_5b14cbb8_4_k_cu_ac254100_221034cuda3std6ranges3__45__cpo4swapE:
	.zero		1
.L_8:


//--------------------- .nv.constant0._ZN7cutlass13device_kernelINS_4gemm6kernel13GemmUniversalIN4cute5tupleIJiiiiEEENS1_10collective13CollectiveMmaINS1_34MainloopSm90TmaGmmaWarpSpecializedILi7ENS5_IJNS4_1CILi4EEENSA_ILi1EEESC_EEENS1_35KernelTmaWarpSpecializedCooperativeEEENS5_IJNSA_ILi128EEESG_NSA_ILi64EEEEEENS_6half_tENS5_IJlSC_lEEESJ_NS5_IJSC_llEEENS4_8TiledMMAINS4_8MMA_AtomIJNS4_4SM904GMMA26MMA_64x128x16_F32F16F16_SSILNSP_5MajorE0ELSR_1ELNSP_7ScaleInE1ELSS_1EEEEEENS4_6LayoutINS5_IJNSA_ILi2EEESC_SC_EEENS5_IJSC_NSA_ILi0EEESY_EEEEENS5_IJNS4_10UnderscoreES11_S11_EEEEENS4_13SM90_TMA_LOADENS4_14ComposedLayoutINS4_7SwizzleILi3ELi4ELi3EEENS4_18smem_ptr_flag_bitsILi16EEENSV_INS5_IJNSA_ILi8EEESH_EEENS5_IJSH_SC_EEEEEEEvNS4_8identityENS4_23SM90_TMA_LOAD_MULTICASTENS15_IS17_S19_NSV_INS5_IJSH_S1A_EEENS5_IJSC_SH_EEEEEEEvS1F_EENS_8epilogue10collective6detail29Sm90TmaWarpSpecializedAdapterINS1N_15DefaultEpilogueISJ_SK_SK_NS1M_6thread17LinearCombinationISJ_Li1EffLNS1R_9ScaleType4KindE0ELNS_15FloatRoundStyleE2ESJ_EENS1_15EpilogueDefaultEEEEEvvEEEEvNT_6ParamsE --------------------------
	.section	.nv.constant0._ZN7cutlass13device_kernelINS_4gemm6kernel13GemmUniversalIN4cute5tupleIJiiiiEEENS1_10collective13CollectiveMmaINS1_34MainloopSm90TmaGmmaWarpSpecializedILi7ENS5_IJNS4_1CILi4EEENSA_ILi1EEESC_EEENS1_35KernelTmaWarpSpecializedCooperativeEEENS5_IJNSA_ILi128EEESG_NSA_ILi64EEEEEENS_6half_tENS5_IJlSC_lEEESJ_NS5_IJSC_llEEENS4_8TiledMMAINS4_8MMA_AtomIJNS4_4SM904GMMA26MMA_64x128x16_F32F16F16_SSILNSP_5MajorE0ELSR_1ELNSP_7ScaleInE1ELSS_1EEEEEENS4_6LayoutINS5_IJNSA_ILi2EEESC_SC_EEENS5_IJSC_NSA_ILi0EEESY_EEEEENS5_IJNS4_10UnderscoreES11_S11_EEEEENS4_13SM90_TMA_LOADENS4_14ComposedLayoutINS4_7SwizzleILi3ELi4ELi3EEENS4_18smem_ptr_flag_bitsILi16EEENSV_INS5_IJNSA_ILi8EEESH_EEENS5_IJSH_SC_EEEEEEEvNS4_8identityENS4_23SM90_TMA_LOAD_MULTICASTENS15_IS17_S19_NSV_INS5_IJSH_S1A_EEENS5_IJSC_SH_EEEEEEEvS1F_EENS_8epilogue10collective6detail29Sm90TmaWarpSpecializedAdapterINS1N_15DefaultEpilogueISJ_SK_SK_NS1M_6thread17LinearCombinationISJ_Li1EffLNS1R_9ScaleType4KindE0ELNS_15FloatRoundStyleE2ESJ_EENS1_15EpilogueDefaultEEEEEvvEEEEvNT_6ParamsE,"a",@progbits
	.sectionflags	@""
	.align	4
.nv.constant0._ZN7cutlass13device_kernelINS_4gemm6kernel13GemmUniversalIN4cute5tupleIJiiiiEEENS1_10collective13CollectiveMmaINS1_34MainloopSm90TmaGmmaWarpSpecializedILi7ENS5_IJNS4_1CILi4EEENSA_ILi1EEESC_EEENS1_35KernelTmaWarpSpecializedCooperativeEEENS5_IJNSA_ILi128EEESG_NSA_ILi64EEEEEENS_6half_tENS5_IJlSC_lEEESJ_NS5_IJSC_llEEENS4_8TiledMMAINS4_8MMA_AtomIJNS4_4SM904GMMA26MMA_64x128x16_F32F16F16_SSILNSP_5MajorE0ELSR_1ELNSP_7ScaleInE1ELSS_1EEEEEENS4_6LayoutINS5_IJNSA_ILi2EEESC_SC_EEENS5_IJSC_NSA_ILi0EEESY_EEEEENS5_IJNS4_10UnderscoreES11_S11_EEEEENS4_13SM90_TMA_LOADENS4_14ComposedLayoutINS4_7SwizzleILi3ELi4ELi3EEENS4_18smem_ptr_flag_bitsILi16EEENSV_INS5_IJNSA_ILi8EEESH_EEENS5_IJSH_SC_EEEEEEEvNS4_8identityENS4_23SM90_TMA_LOAD_MULTICASTENS15_IS17_S19_NSV_INS5_IJSH_S1A_EEENS5_IJSC_SH_EEEEEEEvS1F_EENS_8epilogue10collective6detail29Sm90TmaWarpSpecializedAdapterINS1N_15DefaultEpilogueISJ_SK_SK_NS1M_6thread17LinearCombinationISJ_Li1EffLNS1R_9ScaleType4KindE0ELNS_15FloatRoundStyleE2ESJ_EENS1_15EpilogueDefaultEEEEEvvEEEEvNT_6ParamsE:
	.zero		1664


//--------------------- SYMBOLS --------------------------

	.type		.nv.reservedSmem.offset0,@object
	.size		.nv.reservedSmem.offset0,0x4
	.type		__assertfail,@function
